//
// Generated by NVIDIA NVVM Compiler
//
// Compiler Build ID: CL-36424714
// Cuda compilation tools, release 13.0, V13.0.88
// Based on NVVM 20.0.0
//

.version 9.0
.target sm_100
.address_size 64

	// .globl	_Z19kernel_mat_mult_invPiPfS0_S0_

.visible .entry _Z19kernel_mat_mult_invPiPfS0_S0_(
	.param .u64 .ptr .align 1 _Z19kernel_mat_mult_invPiPfS0_S0__param_0,
	.param .u64 .ptr .align 1 _Z19kernel_mat_mult_invPiPfS0_S0__param_1,
	.param .u64 .ptr .align 1 _Z19kernel_mat_mult_invPiPfS0_S0__param_2,
	.param .u64 .ptr .align 1 _Z19kernel_mat_mult_invPiPfS0_S0__param_3
)
{
	.reg .pred 	%p<10>;
	.reg .b32 	%r<51>;
	.reg .b32 	%f<111>;
	.reg .b64 	%rd<76>;

	ld.param.u64 	%rd4, [_Z19kernel_mat_mult_invPiPfS0_S0__param_0];
	ld.param.u64 	%rd5, [_Z19kernel_mat_mult_invPiPfS0_S0__param_1];
	ld.param.u64 	%rd6, [_Z19kernel_mat_mult_invPiPfS0_S0__param_2];
	ld.param.u64 	%rd3, [_Z19kernel_mat_mult_invPiPfS0_S0__param_3];
	cvta.to.global.u64 	%rd1, %rd6;
	cvta.to.global.u64 	%rd2, %rd5;
	cvta.to.global.u64 	%rd7, %rd4;
	mov.u32 	%r30, %ctaid.y;
	mov.u32 	%r31, %ntid.y;
	mov.u32 	%r32, %tid.y;
	mad.lo.s32 	%r1, %r30, %r31, %r32;
	mov.u32 	%r33, %ctaid.x;
	mov.u32 	%r34, %ntid.x;
	mul.lo.s32 	%r2, %r33, %r34;
	mov.u32 	%r3, %tid.x;
	add.s32 	%r4, %r2, %r3;
	ld.global.u32 	%r5, [%rd7];
	max.s32 	%r35, %r1, %r4;
	setp.ge.s32 	%p1, %r35, %r5;
	@%p1 bra 	$L__BB0_15;
	and.b32  	%r6, %r5, 15;
	setp.lt.u32 	%p2, %r5, 16;
	mov.f32 	%f110, 0f00000000;
	mov.b32 	%r47, 1;
	@%p2 bra 	$L__BB0_5;
	and.b32  	%r38, %r5, 2147483632;
	neg.s32 	%r45, %r38;
	add.s32 	%r39, %r3, %r5;
	add.s32 	%r43, %r39, %r2;
	shl.b32 	%r9, %r5, 4;
	mov.f32 	%f110, 0f00000000;
	mov.b32 	%r44, 0;
	mul.wide.s32 	%rd11, %r5, 4;
$L__BB0_3:
	.pragma "nounroll";
	mul.wide.s32 	%rd8, %r43, 4;
	add.s64 	%rd9, %rd2, %rd8;
	ld.global.f32 	%f17, [%rd9];
	add.s64 	%rd10, %rd1, %rd8;
	ld.global.f32 	%f18, [%rd10];
	fma.rn.f32 	%f19, %f17, %f18, %f110;
	add.s64 	%rd12, %rd9, %rd11;
	ld.global.f32 	%f20, [%rd12];
	add.s64 	%rd13, %rd10, %rd11;
	ld.global.f32 	%f21, [%rd13];
	fma.rn.f32 	%f22, %f20, %f21, %f19;
	add.s64 	%rd14, %rd12, %rd11;
	ld.global.f32 	%f23, [%rd14];
	add.s64 	%rd15, %rd13, %rd11;
	ld.global.f32 	%f24, [%rd15];
	fma.rn.f32 	%f25, %f23, %f24, %f22;
	add.s64 	%rd16, %rd14, %rd11;
	ld.global.f32 	%f26, [%rd16];
	add.s64 	%rd17, %rd15, %rd11;
	ld.global.f32 	%f27, [%rd17];
	fma.rn.f32 	%f28, %f26, %f27, %f25;
	add.s64 	%rd18, %rd16, %rd11;
	ld.global.f32 	%f29, [%rd18];
	add.s64 	%rd19, %rd17, %rd11;
	ld.global.f32 	%f30, [%rd19];
	fma.rn.f32 	%f31, %f29, %f30, %f28;
	add.s64 	%rd20, %rd18, %rd11;
	ld.global.f32 	%f32, [%rd20];
	add.s64 	%rd21, %rd19, %rd11;
	ld.global.f32 	%f33, [%rd21];
	fma.rn.f32 	%f34, %f32, %f33, %f31;
	add.s64 	%rd22, %rd20, %rd11;
	ld.global.f32 	%f35, [%rd22];
	add.s64 	%rd23, %rd21, %rd11;
	ld.global.f32 	%f36, [%rd23];
	fma.rn.f32 	%f37, %f35, %f36, %f34;
	add.s64 	%rd24, %rd22, %rd11;
	ld.global.f32 	%f38, [%rd24];
	add.s64 	%rd25, %rd23, %rd11;
	ld.global.f32 	%f39, [%rd25];
	fma.rn.f32 	%f40, %f38, %f39, %f37;
	add.s64 	%rd26, %rd24, %rd11;
	ld.global.f32 	%f41, [%rd26];
	add.s64 	%rd27, %rd25, %rd11;
	ld.global.f32 	%f42, [%rd27];
	fma.rn.f32 	%f43, %f41, %f42, %f40;
	add.s64 	%rd28, %rd26, %rd11;
	ld.global.f32 	%f44, [%rd28];
	add.s64 	%rd29, %rd27, %rd11;
	ld.global.f32 	%f45, [%rd29];
	fma.rn.f32 	%f46, %f44, %f45, %f43;
	add.s64 	%rd30, %rd28, %rd11;
	ld.global.f32 	%f47, [%rd30];
	add.s64 	%rd31, %rd29, %rd11;
	ld.global.f32 	%f48, [%rd31];
	fma.rn.f32 	%f49, %f47, %f48, %f46;
	add.s64 	%rd32, %rd30, %rd11;
	ld.global.f32 	%f50, [%rd32];
	add.s64 	%rd33, %rd31, %rd11;
	ld.global.f32 	%f51, [%rd33];
	fma.rn.f32 	%f52, %f50, %f51, %f49;
	add.s64 	%rd34, %rd32, %rd11;
	ld.global.f32 	%f53, [%rd34];
	add.s64 	%rd35, %rd33, %rd11;
	ld.global.f32 	%f54, [%rd35];
	fma.rn.f32 	%f55, %f53, %f54, %f52;
	add.s64 	%rd36, %rd34, %rd11;
	ld.global.f32 	%f56, [%rd36];
	add.s64 	%rd37, %rd35, %rd11;
	ld.global.f32 	%f57, [%rd37];
	fma.rn.f32 	%f58, %f56, %f57, %f55;
	add.s64 	%rd38, %rd36, %rd11;
	ld.global.f32 	%f59, [%rd38];
	add.s64 	%rd39, %rd37, %rd11;
	ld.global.f32 	%f60, [%rd39];
	fma.rn.f32 	%f61, %f59, %f60, %f58;
	add.s64 	%rd40, %rd38, %rd11;
	ld.global.f32 	%f62, [%rd40];
	add.s64 	%rd41, %rd39, %rd11;
	ld.global.f32 	%f63, [%rd41];
	fma.rn.f32 	%f110, %f62, %f63, %f61;
	add.s32 	%r45, %r45, 16;
	add.s32 	%r44, %r44, 16;
	add.s32 	%r43, %r43, %r9;
	setp.ne.s32 	%p3, %r45, 0;
	@%p3 bra 	$L__BB0_3;
	add.s32 	%r47, %r44, 1;
$L__BB0_5:
	setp.eq.s32 	%p4, %r6, 0;
	@%p4 bra 	$L__BB0_14;
	and.b32  	%r18, %r5, 7;
	setp.lt.u32 	%p5, %r6, 8;
	@%p5 bra 	$L__BB0_8;
	mad.lo.s32 	%r40, %r5, %r47, %r4;
	mul.wide.s32 	%rd42, %r40, 4;
	add.s64 	%rd43, %rd2, %rd42;
	ld.global.f32 	%f65, [%rd43];
	add.s64 	%rd44, %rd1, %rd42;
	ld.global.f32 	%f66, [%rd44];
	fma.rn.f32 	%f67, %f65, %f66, %f110;
	mul.wide.s32 	%rd45, %r5, 4;
	add.s64 	%rd46, %rd43, %rd45;
	ld.global.f32 	%f68, [%rd46];
	add.s64 	%rd47, %rd44, %rd45;
	ld.global.f32 	%f69, [%rd47];
	fma.rn.f32 	%f70, %f68, %f69, %f67;
	add.s64 	%rd48, %rd46, %rd45;
	ld.global.f32 	%f71, [%rd48];
	add.s64 	%rd49, %rd47, %rd45;
	ld.global.f32 	%f72, [%rd49];
	fma.rn.f32 	%f73, %f71, %f72, %f70;
	add.s64 	%rd50, %rd48, %rd45;
	ld.global.f32 	%f74, [%rd50];
	add.s64 	%rd51, %rd49, %rd45;
	ld.global.f32 	%f75, [%rd51];
	fma.rn.f32 	%f76, %f74, %f75, %f73;
	add.s64 	%rd52, %rd50, %rd45;
	ld.global.f32 	%f77, [%rd52];
	add.s64 	%rd53, %rd51, %rd45;
	ld.global.f32 	%f78, [%rd53];
	fma.rn.f32 	%f79, %f77, %f78, %f76;
	add.s64 	%rd54, %rd52, %rd45;
	ld.global.f32 	%f80, [%rd54];
	add.s64 	%rd55, %rd53, %rd45;
	ld.global.f32 	%f81, [%rd55];
	fma.rn.f32 	%f82, %f80, %f81, %f79;
	add.s64 	%rd56, %rd54, %rd45;
	ld.global.f32 	%f83, [%rd56];
	add.s64 	%rd57, %rd55, %rd45;
	ld.global.f32 	%f84, [%rd57];
	fma.rn.f32 	%f85, %f83, %f84, %f82;
	add.s64 	%rd58, %rd56, %rd45;
	ld.global.f32 	%f86, [%rd58];
	add.s64 	%rd59, %rd57, %rd45;
	ld.global.f32 	%f87, [%rd59];
	fma.rn.f32 	%f110, %f86, %f87, %f85;
	add.s32 	%r47, %r47, 8;
$L__BB0_8:
	setp.eq.s32 	%p6, %r18, 0;
	@%p6 bra 	$L__BB0_14;
	and.b32  	%r21, %r5, 3;
	setp.lt.u32 	%p7, %r18, 4;
	@%p7 bra 	$L__BB0_11;
	mad.lo.s32 	%r41, %r5, %r47, %r4;
	mul.wide.s32 	%rd60, %r41, 4;
	add.s64 	%rd61, %rd2, %rd60;
	ld.global.f32 	%f89, [%rd61];
	add.s64 	%rd62, %rd1, %rd60;
	ld.global.f32 	%f90, [%rd62];
	fma.rn.f32 	%f91, %f89, %f90, %f110;
	mul.wide.s32 	%rd63, %r5, 4;
	add.s64 	%rd64, %rd61, %rd63;
	ld.global.f32 	%f92, [%rd64];
	add.s64 	%rd65, %rd62, %rd63;
	ld.global.f32 	%f93, [%rd65];
	fma.rn.f32 	%f94, %f92, %f93, %f91;
	add.s64 	%rd66, %rd64, %rd63;
	ld.global.f32 	%f95, [%rd66];
	add.s64 	%rd67, %rd65, %rd63;
	ld.global.f32 	%f96, [%rd67];
	fma.rn.f32 	%f97, %f95, %f96, %f94;
	add.s64 	%rd68, %rd66, %rd63;
	ld.global.f32 	%f98, [%rd68];
	add.s64 	%rd69, %rd67, %rd63;
	ld.global.f32 	%f99, [%rd69];
	fma.rn.f32 	%f110, %f98, %f99, %f97;
	add.s32 	%r47, %r47, 4;
$L__BB0_11:
	setp.eq.s32 	%p8, %r21, 0;
	@%p8 bra 	$L__BB0_14;
	mad.lo.s32 	%r50, %r47, %r5, %r4;
	neg.s32 	%r49, %r21;
$L__BB0_13:
	.pragma "nounroll";
	mul.wide.s32 	%rd70, %r50, 4;
	add.s64 	%rd71, %rd2, %rd70;
	ld.global.f32 	%f100, [%rd71];
	add.s64 	%rd72, %rd1, %rd70;
	ld.global.f32 	%f101, [%rd72];
	fma.rn.f32 	%f110, %f100, %f101, %f110;
	add.s32 	%r50, %r50, %r5;
	add.s32 	%r49, %r49, 1;
	setp.ne.s32 	%p9, %r49, 0;
	@%p9 bra 	$L__BB0_13;
$L__BB0_14:
	mad.lo.s32 	%r42, %r5, %r1, %r4;
	cvta.to.global.u64 	%rd73, %rd3;
	mul.wide.s32 	%rd74, %r42, 4;
	add.s64 	%rd75, %rd73, %rd74;
	st.global.f32 	[%rd75], %f110;
$L__BB0_15:
	ret;

}
	// .globl	_Z15kernel_mat_multPiPfS0_S0_
.visible .entry _Z15kernel_mat_multPiPfS0_S0_(
	.param .u64 .ptr .align 1 _Z15kernel_mat_multPiPfS0_S0__param_0,
	.param .u64 .ptr .align 1 _Z15kernel_mat_multPiPfS0_S0__param_1,
	.param .u64 .ptr .align 1 _Z15kernel_mat_multPiPfS0_S0__param_2,
	.param .u64 .ptr .align 1 _Z15kernel_mat_multPiPfS0_S0__param_3
)
{
	.reg .pred 	%p<10>;
	.reg .b32 	%r<52>;
	.reg .b32 	%f<67>;
	.reg .b64 	%rd<42>;

	ld.param.u64 	%rd5, [_Z15kernel_mat_multPiPfS0_S0__param_0];
	ld.param.u64 	%rd6, [_Z15kernel_mat_multPiPfS0_S0__param_1];
	ld.param.u64 	%rd7, [_Z15kernel_mat_multPiPfS0_S0__param_2];
	ld.param.u64 	%rd4, [_Z15kernel_mat_multPiPfS0_S0__param_3];
	cvta.to.global.u64 	%rd1, %rd7;
	cvta.to.global.u64 	%rd2, %rd6;
	cvta.to.global.u64 	%rd8, %rd5;
	mov.u32 	%r27, %ctaid.y;
	mov.u32 	%r28, %ntid.y;
	mov.u32 	%r29, %tid.y;
	mad.lo.s32 	%r1, %r27, %r28, %r29;
	mov.u32 	%r30, %ctaid.x;
	mov.u32 	%r31, %ntid.x;
	mul.lo.s32 	%r2, %r30, %r31;
	mov.u32 	%r3, %tid.x;
	add.s32 	%r4, %r2, %r3;
	ld.global.u32 	%r5, [%rd8];
	max.s32 	%r32, %r1, %r4;
	setp.ge.s32 	%p1, %r32, %r5;
	@%p1 bra 	$L__BB1_14;
	mul.lo.s32 	%r6, %r5, %r1;
	and.b32  	%r7, %r5, 7;
	setp.lt.u32 	%p2, %r5, 8;
	mov.f32 	%f66, 0f00000000;
	mov.b32 	%r50, 1;
	@%p2 bra 	$L__BB1_5;
	and.b32  	%r35, %r5, 2147483640;
	neg.s32 	%r48, %r35;
	add.s32 	%r36, %r3, %r5;
	add.s32 	%r46, %r36, %r2;
	shl.b32 	%r10, %r5, 3;
	add.s64 	%rd3, %rd2, 16;
	add.s32 	%r45, %r6, 1;
	mov.f32 	%f66, 0f00000000;
	mov.b32 	%r47, 0;
	mul.wide.s32 	%rd13, %r5, 4;
$L__BB1_3:
	.pragma "nounroll";
	mul.wide.s32 	%rd9, %r45, 4;
	add.s64 	%rd10, %rd3, %rd9;
	ld.global.f32 	%f16, [%rd10+-16];
	mul.wide.s32 	%rd11, %r46, 4;
	add.s64 	%rd12, %rd1, %rd11;
	ld.global.f32 	%f17, [%rd12];
	fma.rn.f32 	%f18, %f16, %f17, %f66;
	ld.global.f32 	%f19, [%rd10+-12];
	add.s64 	%rd14, %rd12, %rd13;
	ld.global.f32 	%f20, [%rd14];
	fma.rn.f32 	%f21, %f19, %f20, %f18;
	ld.global.f32 	%f22, [%rd10+-8];
	add.s64 	%rd15, %rd14, %rd13;
	ld.global.f32 	%f23, [%rd15];
	fma.rn.f32 	%f24, %f22, %f23, %f21;
	ld.global.f32 	%f25, [%rd10+-4];
	add.s64 	%rd16, %rd15, %rd13;
	ld.global.f32 	%f26, [%rd16];
	fma.rn.f32 	%f27, %f25, %f26, %f24;
	ld.global.f32 	%f28, [%rd10];
	add.s64 	%rd17, %rd16, %rd13;
	ld.global.f32 	%f29, [%rd17];
	fma.rn.f32 	%f30, %f28, %f29, %f27;
	ld.global.f32 	%f31, [%rd10+4];
	add.s64 	%rd18, %rd17, %rd13;
	ld.global.f32 	%f32, [%rd18];
	fma.rn.f32 	%f33, %f31, %f32, %f30;
	ld.global.f32 	%f34, [%rd10+8];
	add.s64 	%rd19, %rd18, %rd13;
	ld.global.f32 	%f35, [%rd19];
	fma.rn.f32 	%f36, %f34, %f35, %f33;
	ld.global.f32 	%f37, [%rd10+12];
	add.s64 	%rd20, %rd19, %rd13;
	ld.global.f32 	%f38, [%rd20];
	fma.rn.f32 	%f66, %f37, %f38, %f36;
	add.s32 	%r48, %r48, 8;
	add.s32 	%r47, %r47, 8;
	add.s32 	%r46, %r46, %r10;
	add.s32 	%r45, %r45, 8;
	setp.ne.s32 	%p3, %r48, 0;
	@%p3 bra 	$L__BB1_3;
	add.s32 	%r50, %r47, 1;
$L__BB1_5:
	setp.eq.s32 	%p4, %r7, 0;
	@%p4 bra 	$L__BB1_13;
	and.b32  	%r22, %r5, 3;
	setp.lt.u32 	%p5, %r7, 4;
	@%p5 bra 	$L__BB1_8;
	add.s32 	%r37, %r6, %r50;
	mul.wide.s32 	%rd21, %r37, 4;
	add.s64 	%rd22, %rd2, %rd21;
	ld.global.f32 	%f40, [%rd22];
	mad.lo.s32 	%r38, %r5, %r50, %r4;
	mul.wide.s32 	%rd23, %r38, 4;
	add.s64 	%rd24, %rd1, %rd23;
	ld.global.f32 	%f41, [%rd24];
	fma.rn.f32 	%f42, %f40, %f41, %f66;
	ld.global.f32 	%f43, [%rd22+4];
	mul.wide.s32 	%rd25, %r5, 4;
	add.s64 	%rd26, %rd24, %rd25;
	ld.global.f32 	%f44, [%rd26];
	fma.rn.f32 	%f45, %f43, %f44, %f42;
	ld.global.f32 	%f46, [%rd22+8];
	add.s64 	%rd27, %rd26, %rd25;
	ld.global.f32 	%f47, [%rd27];
	fma.rn.f32 	%f48, %f46, %f47, %f45;
	ld.global.f32 	%f49, [%rd22+12];
	add.s64 	%rd28, %rd27, %rd25;
	ld.global.f32 	%f50, [%rd28];
	fma.rn.f32 	%f66, %f49, %f50, %f48;
	add.s32 	%r50, %r50, 4;
$L__BB1_8:
	setp.eq.s32 	%p6, %r22, 0;
	@%p6 bra 	$L__BB1_13;
	setp.eq.s32 	%p7, %r22, 1;
	@%p7 bra 	$L__BB1_11;
	add.s32 	%r39, %r6, %r50;
	mul.wide.s32 	%rd29, %r39, 4;
	add.s64 	%rd30, %rd2, %rd29;
	ld.global.f32 	%f52, [%rd30];
	mad.lo.s32 	%r40, %r5, %r50, %r4;
	mul.wide.s32 	%rd31, %r40, 4;
	add.s64 	%rd32, %rd1, %rd31;
	ld.global.f32 	%f53, [%rd32];
	fma.rn.f32 	%f54, %f52, %f53, %f66;
	ld.global.f32 	%f55, [%rd30+4];
	mul.wide.s32 	%rd33, %r5, 4;
	add.s64 	%rd34, %rd32, %rd33;
	ld.global.f32 	%f56, [%rd34];
	fma.rn.f32 	%f66, %f55, %f56, %f54;
	add.s32 	%r50, %r50, 2;
$L__BB1_11:
	and.b32  	%r41, %r5, 1;
	setp.eq.b32 	%p8, %r41, 1;
	not.pred 	%p9, %p8;
	@%p9 bra 	$L__BB1_13;
	add.s32 	%r42, %r6, %r50;
	mul.wide.s32 	%rd35, %r42, 4;
	add.s64 	%rd36, %rd2, %rd35;
	ld.global.f32 	%f57, [%rd36];
	mad.lo.s32 	%r43, %r5, %r50, %r4;
	mul.wide.s32 	%rd37, %r43, 4;
	add.s64 	%rd38, %rd1, %rd37;
	ld.global.f32 	%f58, [%rd38];
	fma.rn.f32 	%f66, %f57, %f58, %f66;
$L__BB1_13:
	add.s32 	%r44, %r6, %r4;
	cvta.to.global.u64 	%rd39, %rd4;
	mul.wide.s32 	%rd40, %r44, 4;
	add.s64 	%rd41, %rd39, %rd40;
	st.global.f32 	[%rd41], %f66;
$L__BB1_14:
	ret;

}


// ===== COMPILED SASS (sm_100) =====

	.target	sm_100

	.elftype	@"ET_EXEC"


//--------------------- .note.nv.tkinfo           --------------------------
	.section	.note.nv.tkinfo,"",@"SHT_NOTE"
	.sectionflags	@"SHF_NOTE_NV_TKINFO"
	.tkinfo
        /*0018*/ 	.word	0x00000002
        /*0030*/ 	.string	""
        /*0030*/ 	.string	"ptxas"
        /*0030*/ 	.string	"Cuda compilation tools, release 13.0, V13.0.88"
        /*0030*/ 	.string	"Build cuda_13.0.r13.0/compiler.36424714_0"
        /*0030*/ 	.string	"-arch sm_100 -m 64 "



//--------------------- .note.nv.cuinfo           --------------------------
	.section	.note.nv.cuinfo,"",@"SHT_NOTE"
	.sectionflags	@"SHF_NOTE_NV_CUINFO"
        /*0018*/ 	.short	0x0002
        /*001a*/ 	.short	0x0064
        /*001c*/ 	.short	0x0082
	.zero		2


//--------------------- .nv.info                  --------------------------
	.section	.nv.info,"",@"SHT_CUDA_INFO"
	.align	4


	//----- nvinfo : EIATTR_REGCOUNT
	.align		4
        /*0000*/ 	.byte	0x04, 0x2f
        /*0002*/ 	.short	(.L_1 - .L_0)
	.align		4
.L_0:
        /*0004*/ 	.word	index@(_Z19kernel_mat_mult_invPiPfS0_S0_)
        /*0008*/ 	.word	0x00000020


	//----- nvinfo : EIATTR_FRAME_SIZE
	.align		4
.L_1:
        /*000c*/ 	.byte	0x04, 0x11
        /*000e*/ 	.short	(.L_3 - .L_2)
	.align		4
.L_2:
        /*0010*/ 	.word	index@(_Z19kernel_mat_mult_invPiPfS0_S0_)
        /*0014*/ 	.word	0x00000000


	//----- nvinfo : EIATTR_REGCOUNT
	.align		4
.L_3:
        /*0018*/ 	.byte	0x04, 0x2f
        /*001a*/ 	.short	(.L_5 - .L_4)
	.align		4
.L_4:
        /*001c*/ 	.word	index@(_Z15kernel_mat_multPiPfS0_S0_)
        /*0020*/ 	.word	0x00000020


	//----- nvinfo : EIATTR_FRAME_SIZE
	.align		4
.L_5:
        /*0024*/ 	.byte	0x04, 0x11
        /*0026*/ 	.short	(.L_7 - .L_6)
	.align		4
.L_6:
        /*0028*/ 	.word	index@(_Z15kernel_mat_multPiPfS0_S0_)
        /*002c*/ 	.word	0x00000000


	//----- nvinfo : EIATTR_MIN_STACK_SIZE
	.align		4
.L_7:
        /*0030*/ 	.byte	0x04, 0x12
        /*0032*/ 	.short	(.L_9 - .L_8)
	.align		4
.L_8:
        /*0034*/ 	.word	index@(_Z15kernel_mat_multPiPfS0_S0_)
        /*0038*/ 	.word	0x00000000


	//----- nvinfo : EIATTR_MIN_STACK_SIZE
	.align		4
.L_9:
        /*003c*/ 	.byte	0x04, 0x12
        /*003e*/ 	.short	(.L_11 - .L_10)
	.align		4
.L_10:
        /*0040*/ 	.word	index@(_Z19kernel_mat_mult_invPiPfS0_S0_)
        /*0044*/ 	.word	0x00000000
.L_11:


//--------------------- .nv.compat                --------------------------
	.section	.nv.compat,"",@"SHT_CUDA_COMPAT_INFO"
	.align	4
        /*0000*/ 	.byte	0x02, 0x09, 0x00, 0x00, 0x02, 0x02, 0x01, 0x00, 0x02, 0x05, 0x05, 0x00, 0x03, 0x07, 0x01, 0x01
        /*0010*/ 	.byte	0x02, 0x03, 0x00, 0x00, 0x02, 0x06, 0x01, 0x00, 0x04, 0x0b, 0x08, 0x00, 0x09, 0x00, 0x00, 0x00
        /*0020*/ 	.byte	0x00, 0x00, 0x00, 0x00


//--------------------- .nv.info._Z15kernel_mat_multPiPfS0_S0_ --------------------------
	.section	.nv.info._Z15kernel_mat_multPiPfS0_S0_,"",@"SHT_CUDA_INFO"
	.sectionflags	@""
	.align	4


	//----- nvinfo : EIATTR_CUDA_API_VERSION
	.align		4
        /*0000*/ 	.byte	0x04, 0x37
        /*0002*/ 	.short	(.L_13 - .L_12)
.L_12:
        /*0004*/ 	.word	0x00000082


	//----- nvinfo : EIATTR_KPARAM_INFO
	.align		4
.L_13:
        /*0008*/ 	.byte	0x04, 0x17
        /*000a*/ 	.short	(.L_15 - .L_14)
.L_14:
        /*000c*/ 	.word	0x00000000
        /*0010*/ 	.short	0x0003
        /*0012*/ 	.short	0x0018
        /*0014*/ 	.byte	0x00, 0xf5, 0x21, 0x00


	//----- nvinfo : EIATTR_KPARAM_INFO
	.align		4
.L_15:
        /*0018*/ 	.byte	0x04, 0x17
        /*001a*/ 	.short	(.L_17 - .L_16)
.L_16:
        /*001c*/ 	.word	0x00000000
        /*0020*/ 	.short	0x0002
        /*0022*/ 	.short	0x0010
        /*0024*/ 	.byte	0x00, 0xf5, 0x21, 0x00


	//----- nvinfo : EIATTR_KPARAM_INFO
	.align		4
.L_17:
        /*0028*/ 	.byte	0x04, 0x17
        /*002a*/ 	.short	(.L_19 - .L_18)
.L_18:
        /*002c*/ 	.word	0x00000000
        /*0030*/ 	.short	0x0001
        /*0032*/ 	.short	0x0008
        /*0034*/ 	.byte	0x00, 0xf5, 0x21, 0x00


	//----- nvinfo : EIATTR_KPARAM_INFO
	.align		4
.L_19:
        /*0038*/ 	.byte	0x04, 0x17
        /*003a*/ 	.short	(.L_21 - .L_20)
.L_20:
        /*003c*/ 	.word	0x00000000
        /*0040*/ 	.short	0x0000
        /*0042*/ 	.short	0x0000
        /*0044*/ 	.byte	0x00, 0xf5, 0x21, 0x00


	//----- nvinfo : EIATTR_SPARSE_MMA_MASK
	.align		4
.L_21:
        /*0048*/ 	.byte	0x03, 0x50
        /*004a*/ 	.short	0x0000


	//----- nvinfo : EIATTR_MAXREG_COUNT
	.align		4
        /*004c*/ 	.byte	0x03, 0x1b
        /*004e*/ 	.short	0x00ff


	//----- nvinfo : EIATTR_MERCURY_ISA_VERSION
	.align		4
        /*0050*/ 	.byte	0x03, 0x5f
        /*0052*/ 	.short	0x0101


	//----- nvinfo : EIATTR_VRC_CTA_INIT_COUNT
	.align		4
        /*0054*/ 	.byte	0x02, 0x4a
	.zero		1
	.zero		1


	//----- nvinfo : EIATTR_EXIT_INSTR_OFFSETS
	.align		4
        /*0058*/ 	.byte	0x04, 0x1c
        /*005a*/ 	.short	(.L_23 - .L_22)


	//   ....[0]....
.L_22:
        /*005c*/ 	.word	0x000000f0


	//   ....[1]....
        /*0060*/ 	.word	0x00000850


	//----- nvinfo : EIATTR_CBANK_PARAM_SIZE
	.align		4
.L_23:
        /*0064*/ 	.byte	0x03, 0x19
        /*0066*/ 	.short	0x0020


	//----- nvinfo : EIATTR_PARAM_CBANK
	.align		4
        /*0068*/ 	.byte	0x04, 0x0a
        /*006a*/ 	.short	(.L_25 - .L_24)
	.align		4
.L_24:
        /*006c*/ 	.word	index@(.nv.constant0._Z15kernel_mat_multPiPfS0_S0_)
        /*0070*/ 	.short	0x0380
        /*0072*/ 	.short	0x0020


	//----- nvinfo : EIATTR_SW_WAR
	.align		4
.L_25:
        /*0074*/ 	.byte	0x04, 0x36
        /*0076*/ 	.short	(.L_27 - .L_26)
.L_26:
        /*0078*/ 	.word	0x00000008
.L_27:


//--------------------- .nv.info._Z19kernel_mat_mult_invPiPfS0_S0_ --------------------------
	.section	.nv.info._Z19kernel_mat_mult_invPiPfS0_S0_,"",@"SHT_CUDA_INFO"
	.sectionflags	@""
	.align	4


	//----- nvinfo : EIATTR_CUDA_API_VERSION
	.align		4
        /*0000*/ 	.byte	0x04, 0x37
        /*0002*/ 	.short	(.L_29 - .L_28)
.L_28:
        /*0004*/ 	.word	0x00000082


	//----- nvinfo : EIATTR_KPARAM_INFO
	.align		4
.L_29:
        /*0008*/ 	.byte	0x04, 0x17
        /*000a*/ 	.short	(.L_31 - .L_30)
.L_30:
        /*000c*/ 	.word	0x00000000
        /*0010*/ 	.short	0x0003
        /*0012*/ 	.short	0x0018
        /*0014*/ 	.byte	0x00, 0xf5, 0x21, 0x00


	//----- nvinfo : EIATTR_KPARAM_INFO
	.align		4
.L_31:
        /*0018*/ 	.byte	0x04, 0x17
        /*001a*/ 	.short	(.L_33 - .L_32)
.L_32:
        /*001c*/ 	.word	0x00000000
        /*0020*/ 	.short	0x0002
        /*0022*/ 	.short	0x0010
        /*0024*/ 	.byte	0x00, 0xf5, 0x21, 0x00


	//----- nvinfo : EIATTR_KPARAM_INFO
	.align		4
.L_33:
        /*0028*/ 	.byte	0x04, 0x17
        /*002a*/ 	.short	(.L_35 - .L_34)
.L_34:
        /*002c*/ 	.word	0x00000000
        /*0030*/ 	.short	0x0001
        /*0032*/ 	.short	0x0008
        /*0034*/ 	.byte	0x00, 0xf5, 0x21, 0x00


	//----- nvinfo : EIATTR_KPARAM_INFO
	.align		4
.L_35:
        /*0038*/ 	.byte	0x04, 0x17
        /*003a*/ 	.short	(.L_37 - .L_36)
.L_36:
        /*003c*/ 	.word	0x00000000
        /*0040*/ 	.short	0x0000
        /*0042*/ 	.short	0x0000
        /*0044*/ 	.byte	0x00, 0xf5, 0x21, 0x00


	//----- nvinfo : EIATTR_SPARSE_MMA_MASK
	.align		4
.L_37:
        /*0048*/ 	.byte	0x03, 0x50
        /*004a*/ 	.short	0x0000


	//----- nvinfo : EIATTR_MAXREG_COUNT
	.align		4
        /*004c*/ 	.byte	0x03, 0x1b
        /*004e*/ 	.short	0x00ff


	//----- nvinfo : EIATTR_MERCURY_ISA_VERSION
	.align		4
        /*0050*/ 	.byte	0x03, 0x5f
        /*0052*/ 	.short	0x0101


	//----- nvinfo : EIATTR_VRC_CTA_INIT_COUNT
	.align		4
        /*0054*/ 	.byte	0x02, 0x4a
	.zero		1
	.zero		1


	//----- nvinfo : EIATTR_EXIT_INSTR_OFFSETS
	.align		4
        /*0058*/ 	.byte	0x04, 0x1c
        /*005a*/ 	.short	(.L_39 - .L_38)


	//   ....[0]....
.L_38:
        /*005c*/ 	.word	0x000000f0


	//   ....[1]....
        /*0060*/ 	.word	0x00000d30


	//----- nvinfo : EIATTR_CBANK_PARAM_SIZE
	.align		4
.L_39:
        /*0064*/ 	.byte	0x03, 0x19
        /*0066*/ 	.short	0x0020


	//----- nvinfo : EIATTR_PARAM_CBANK
	.align		4
        /*0068*/ 	.byte	0x04, 0x0a
        /*006a*/ 	.short	(.L_41 - .L_40)
	.align		4
.L_40:
        /*006c*/ 	.word	index@(.nv.constant0._Z19kernel_mat_mult_invPiPfS0_S0_)
        /*0070*/ 	.short	0x0380
        /*0072*/ 	.short	0x0020


	//----- nvinfo : EIATTR_SW_WAR
	.align		4
.L_41:
        /*0074*/ 	.byte	0x04, 0x36
        /*0076*/ 	.short	(.L_43 - .L_42)
.L_42:
        /*0078*/ 	.word	0x00000008
.L_43:


//--------------------- .nv.callgraph             --------------------------
	.section	.nv.callgraph,"",@"SHT_CUDA_CALLGRAPH"
	.align	4
	.sectionentsize	8
	.align		4
        /*0000*/ 	.word	0x00000000
	.align		4
        /*0004*/ 	.word	0xffffffff
	.align		4
        /*0008*/ 	.word	0x00000000
	.align		4
        /*000c*/ 	.word	0xfffffffe
	.align		4
        /*0010*/ 	.word	0x00000000
	.align		4
        /*0014*/ 	.word	0xfffffffd
	.align		4
        /*0018*/ 	.word	0x00000000
	.align		4
        /*001c*/ 	.word	0xfffffffc


//--------------------- .text._Z15kernel_mat_multPiPfS0_S0_ --------------------------
	.section	.text._Z15kernel_mat_multPiPfS0_S0_,"ax",@progbits
	.align	128
        .global         _Z15kernel_mat_multPiPfS0_S0_
        .type           _Z15kernel_mat_multPiPfS0_S0_,@function
        .size           _Z15kernel_mat_multPiPfS0_S0_,(.L_x_12 - _Z15kernel_mat_multPiPfS0_S0_)
        .other          _Z15kernel_mat_multPiPfS0_S0_,@"STO_CUDA_ENTRY STV_DEFAULT"
_Z15kernel_mat_multPiPfS0_S0_:
.text._Z15kernel_mat_multPiPfS0_S0_:
[----:B------:R-:W-:Y:S08]  /*0000*/  LDC R1, c[0x0][0x37c] ;  /* 0x0000df00ff017b82 */ /* 0x000ff00000000800 */
[----:B------:R-:W0:Y:S01]  /*0010*/  LDC.64 R2, c[0x0][0x380] ;  /* 0x0000e000ff027b82 */ /* 0x000e220000000a00 */
[----:B------:R-:W0:Y:S02]  /*0020*/  LDCU.64 UR8, c[0x0][0x358] ;  /* 0x00006b00ff0877ac */ /* 0x000e240008000a00 */
[----:B0-----:R-:W2:Y:S05]  /*0030*/  LDG.E R15, desc[UR8][R2.64] ;  /* 0x00000008020f7981 */ /* 0x001eaa000c1e1900 */
[----:B------:R-:W0:Y:S01]  /*0040*/  S2UR UR4, SR_CTAID.X ;  /* 0x00000000000479c3 */ /* 0x000e220000002500 */
[----:B------:R-:W1:Y:S01]  /*0050*/  S2R R0, SR_TID.Y ;  /* 0x0000000000007919 */ /* 0x000e620000002200 */
[----:B------:R-:W3:Y:S06]  /*0060*/  S2R R14, SR_TID.X ;  /* 0x00000000000e7919 */ /* 0x000eec0000002100 */
[----:B------:R-:W1:Y:S08]  /*0070*/  S2UR UR6, SR_CTAID.Y ;  /* 0x00000000000679c3 */ /* 0x000e700000002600 */
[----:B------:R-:W1:Y:S01]  /*0080*/  LDC R17, c[0x0][0x364] ;  /* 0x0000d900ff117b82 */ /* 0x000e620000000800 */
[----:B------:R-:W0:Y:S02]  /*0090*/  LDCU UR5, c[0x0][0x360] ;  /* 0x00006c00ff0577ac */ /* 0x000e240008000800 */
[----:B0-----:R-:W-:Y:S01]  /*00a0*/  UIMAD UR4, UR4, UR5, URZ ;  /* 0x00000005040472a4 */ /* 0x001fe2000f8e02ff */
[----:B-1----:R-:W-:-:S05]  /*00b0*/  IMAD R17, R17, UR6, R0 ;  /* 0x0000000611117c24 */ /* 0x002fca000f8e0200 */
[----:B---3--:R-:W-:-:S04]  /*00c0*/  IADD3 R0, PT, PT, R14, UR4, RZ ;  /* 0x000000040e007c10 */ /* 0x008fc8000fffe0ff */
[----:B------:R-:W-:-:S04]  /*00d0*/  VIMNMX R4, PT, PT, R17, R0, !PT ;  /* 0x0000000011047248 */ /* 0x000fc80007fe0100 */
[----:B--2---:R-:W-:-:S13]  /*00e0*/  ISETP.GE.AND P0, PT, R4, R15, PT ;  /* 0x0000000f0400720c */ /* 0x004fda0003f06270 */
[----:B------:R-:W-:Y:S05]  /*00f0*/  @P0 EXIT ;  /* 0x000000000000094d */ /* 0x000fea0003800000 */
[----:B------:R-:W-:Y:S01]  /*0100*/  ISETP.GE.U32.AND P0, PT, R15, 0x8, PT ;  /* 0x000000080f00780c */ /* 0x000fe20003f06070 */
[----:B------:R-:W-:Y:S02]  /*0110*/  HFMA2 R21, -RZ, RZ, 0, 0 ;  /* 0x00000000ff157431 */ /* 0x000fe400000001ff */
[----:B------:R-:W-:Y:S01]  /*0120*/  IMAD R17, R17, R15, RZ ;  /* 0x0000000f11117224 */ /* 0x000fe200078e02ff */
[----:B------:R-:W-:Y:S02]  /*0130*/  LOP3.LUT R25, R15, 0x7, RZ, 0xc0, !PT ;  /* 0x000000070f197812 */ /* 0x000fe400078ec0ff */
[----:B------:R-:W-:-:S07]  /*0140*/  MOV R2, 0x1 ;  /* 0x0000000100027802 */ /* 0x000fce0000000f00 */
[----:B------:R-:W-:Y:S05]  /*0150*/  @!P0 BRA `(.L_x_0) ;  /* 0x0000000000d08947 */ /* 0x000fea0003800000 */
[----:B------:R-:W0:Y:S01]  /*0160*/  LDCU.64 UR6, c[0x0][0x388] ;  /* 0x00007100ff0677ac */ /* 0x000e220008000a00 */
[----:B------:R-:W-:Y:S02]  /*0170*/  LOP3.LUT R18, R15, 0x7ffffff8, RZ, 0xc0, !PT ;  /* 0x7ffffff80f127812 */ /* 0x000fe400078ec0ff */
[----:B------:R-:W-:Y:S02]  /*0180*/  IADD3 R16, PT, PT, R17, 0x1, RZ ;  /* 0x0000000111107810 */ /* 0x000fe40007ffe0ff */
[----:B------:R-:W-:Y:S02]  /*0190*/  MOV R21, RZ ;  /* 0x000000ff00157202 */ /* 0x000fe40000000f00 */
[----:B------:R-:W-:Y:S02]  /*01a0*/  MOV R19, RZ ;  /* 0x000000ff00137202 */ /* 0x000fe40000000f00 */
[----:B------:R-:W-:Y:S02]  /*01b0*/  IADD3 R18, PT, PT, -R18, RZ, RZ ;  /* 0x000000ff12127210 */ /* 0x000fe40007ffe1ff */
[----:B------:R-:W-:Y:S01]  /*01c0*/  IADD3 R14, PT, PT, R14, UR4, R15 ;  /* 0x000000040e0e7c10 */ /* 0x000fe2000fffe00f */
[----:B0-----:R-:W-:-:S04]  /*01d0*/  UIADD3 UR5, UP0, UPT, UR6, 0x10, URZ ;  /* 0x0000001006057890 */ /* 0x001fc8000ff1e0ff */
[----:B------:R-:W-:-:S12]  /*01e0*/  UIADD3.X UR4, UPT, UPT, URZ, UR7, URZ, UP0, !UPT ;  /* 0x00000007ff047290 */ /* 0x000fd800087fe4ff */
.L_x_1:
[----:B------:R-:W0:Y:S01]  /*01f0*/  LDC.64 R8, c[0x0][0x390] ;  /* 0x0000e400ff087b82 */ /* 0x000e220000000a00 */
[----:B------:R-:W-:Y:S02]  /*0200*/  MOV R2, UR5 ;  /* 0x0000000500027c02 */ /* 0x000fe40008000f00 */
[----:B------:R-:W-:-:S03]  /*0210*/  MOV R3, UR4 ;  /* 0x0000000400037c02 */ /* 0x000fc60008000f00 */
[----:B------:R-:W-:-:S05]  /*0220*/  IMAD.WIDE R2, R16, 0x4, R2 ;  /* 0x0000000410027825 */ /* 0x000fca00078e0202 */
[----:B------:R-:W2:Y:S04]  /*0230*/  LDG.E R22, desc[UR8][R2.64+-0x10] ;  /* 0xfffff00802167981 */ /* 0x000ea8000c1e1900 */
[----:B------:R-:W3:Y:S04]  /*0240*/  LDG.E R24, desc[UR8][R2.64+-0xc] ;  /* 0xfffff40802187981 */ /* 0x000ee8000c1e1900 */
[----:B------:R-:W4:Y:S01]  /*0250*/  LDG.E R26, desc[UR8][R2.64+-0x8] ;  /* 0xfffff808021a7981 */ /* 0x000f22000c1e1900 */
[----:B0-----:R-:W-:-:S03]  /*0260*/  IMAD.WIDE R8, R14, 0x4, R8 ;  /* 0x000000040e087825 */ /* 0x001fc600078e0208 */
[----:B------:R-:W5:Y:S04]  /*0270*/  LDG.E R28, desc[UR8][R2.64+-0x4] ;  /* 0xfffffc08021c7981 */ /* 0x000f68000c1e1900 */
[----:B------:R0:W2:Y:S01]  /*0280*/  LDG.E R20, desc[UR8][R8.64] ;  /* 0x0000000808147981 */ /* 0x0000a2000c1e1900 */
[----:B------:R-:W-:-:S05]  /*0290*/  IMAD.WIDE R12, R15, 0x4, R8 ;  /* 0x000000040f0c7825 */ /* 0x000fca00078e0208 */
[----:B------:R1:W3:Y:S01]  /*02a0*/  LDG.E R23, desc[UR8][R12.64] ;  /* 0x000000080c177981 */ /* 0x0002e2000c1e1900 */
[----:B------:R-:W-:-:S05]  /*02b0*/  IMAD.WIDE R4, R15, 0x4, R12 ;  /* 0x000000040f047825 */ /* 0x000fca00078e020c */
[----:B------:R1:W4:Y:S01]  /*02c0*/  LDG.E R27, desc[UR8][R4.64] ;  /* 0x00000008041b7981 */ /* 0x000322000c1e1900 */
[----:B------:R-:W-:-:S04]  /*02d0*/  IMAD.WIDE R6, R15, 0x4, R4 ;  /* 0x000000040f067825 */ /* 0x000fc800078e0204 */
[C---:B0-----:R-:W-:Y:S02]  /*02e0*/  IMAD.WIDE R8, R15.reuse, 0x4, R6 ;  /* 0x000000040f087825 */ /* 0x041fe400078e0206 */
[----:B------:R-:W5:Y:S02]  /*02f0*/  LDG.E R7, desc[UR8][R6.64] ;  /* 0x0000000806077981 */ /* 0x000f64000c1e1900 */
[C---:B------:R-:W-:Y:S02]  /*0300*/  IMAD.WIDE R10, R15.reuse, 0x4, R8 ;  /* 0x000000040f0a7825 */ /* 0x040fe400078e0208 */
[----:B------:R-:W5:Y:S04]  /*0310*/  LDG.E R9, desc[UR8][R8.64] ;  /* 0x0000000808097981 */ /* 0x000f68000c1e1900 */
[----:B------:R-:W5:Y:S01]  /*0320*/  LDG.E R6, desc[UR8][R2.64] ;  /* 0x0000000802067981 */ /* 0x000f62000c1e1900 */
[----:B-1----:R-:W-:-:S03]  /*0330*/  IMAD.WIDE R12, R15, 0x4, R10 ;  /* 0x000000040f0c7825 */ /* 0x002fc600078e020a */
[----:B------:R-:W5:Y:S01]  /*0340*/  LDG.E R29, desc[UR8][R10.64] ;  /* 0x000000080a1d7981 */ /* 0x000f62000c1e1900 */
[----:B------:R-:W-:-:S03]  /*0350*/  IMAD.WIDE R4, R15, 0x4, R12 ;  /* 0x000000040f047825 */ /* 0x000fc600078e020c */
[----:B------:R-:W5:Y:S04]  /*0360*/  LDG.E R8, desc[UR8][R2.64+0x8] ;  /* 0x0000080802087981 */ /* 0x000f68000c1e1900 */
[----:B------:R-:W5:Y:S04]  /*0370*/  LDG.E R4, desc[UR8][R4.64] ;  /* 0x0000000804047981 */ /* 0x000f68000c1e1900 */
[----:B------:R-:W5:Y:S04]  /*0380*/  LDG.E R10, desc[UR8][R2.64+0x4] ;  /* 0x00000408020a7981 */ /* 0x000f68000c1e1900 */
[----:B------:R-:W5:Y:S04]  /*0390*/  LDG.E R11, desc[UR8][R2.64+0xc] ;  /* 0x00000c08020b7981 */ /* 0x000f68000c1e1900 */
[----:B------:R-:W5:Y:S01]  /*03a0*/  LDG.E R3, desc[UR8][R12.64] ;  /* 0x000000080c037981 */ /* 0x000f62000c1e1900 */
[----:B------:R-:W-:-:S04]  /*03b0*/  IADD3 R18, PT, PT, R18, 0x8, RZ ;  /* 0x0000000812127810 */ /* 0x000fc80007ffe0ff */
[----:B------:R-:W-:Y:S02]  /*03c0*/  ISETP.NE.AND P0, PT, R18, RZ, PT ;  /* 0x000000ff1200720c */ /* 0x000fe40003f05270 */
[----:B------:R-:W-:Y:S02]  /*03d0*/  IADD3 R19, PT, PT, R19, 0x8, RZ ;  /* 0x0000000813137810 */ /* 0x000fe40007ffe0ff */
[----:B------:R-:W-:Y:S02]  /*03e0*/  LEA R14, R15, R14, 0x3 ;  /* 0x0000000e0f0e7211 */ /* 0x000fe400078e18ff */
[----:B------:R-:W-:Y:S01]  /*03f0*/  IADD3 R16, PT, PT, R16, 0x8, RZ ;  /* 0x0000000810107810 */ /* 0x000fe20007ffe0ff */
[----:B--2---:R-:W-:-:S04]  /*0400*/  FFMA R21, R22, R20, R21 ;  /* 0x0000001416157223 */ /* 0x004fc80000000015 */
[----:B---3--:R-:W-:-:S04]  /*0410*/  FFMA R21, R24, R23, R21 ;  /* 0x0000001718157223 */ /* 0x008fc80000000015 */
[----:B----4-:R-:W-:-:S04]  /*0420*/  FFMA R21, R26, R27, R21 ;  /* 0x0000001b1a157223 */ /* 0x010fc80000000015 */
[----:B-----5:R-:W-:-:S04]  /*0430*/  FFMA R7, R28, R7, R21 ;  /* 0x000000071c077223 */ /* 0x020fc80000000015 */
[----:B------:R-:W-:-:S04]  /*0440*/  FFMA R7, R6, R9, R7 ;  /* 0x0000000906077223 */ /* 0x000fc80000000007 */
[----:B------:R-:W-:-:S04]  /*0450*/  FFMA R7, R10, R29, R7 ;  /* 0x0000001d0a077223 */ /* 0x000fc80000000007 */
[----:B------:R-:W-:-:S04]  /*0460*/  FFMA R8, R8, R3, R7 ;  /* 0x0000000308087223 */ /* 0x000fc80000000007 */
[----:B------:R-:W-:Y:S01]  /*0470*/  FFMA R21, R11, R4, R8 ;  /* 0x000000040b157223 */ /* 0x000fe20000000008 */
[----:B------:R-:W-:Y:S06]  /*0480*/  @P0 BRA `(.L_x_1) ;  /* 0xfffffffc00580947 */ /* 0x000fec000383ffff */
[----:B------:R-:W-:-:S07]  /*0490*/  IADD3 R2, PT, PT, R19, 0x1, RZ ;  /* 0x0000000113027810 */ /* 0x000fce0007ffe0ff */
.L_x_0:
[----:B------:R-:W-:-:S13]  /*04a0*/  ISETP.NE.AND P0, PT, R25, RZ, PT ;  /* 0x000000ff1900720c */ /* 0x000fda0003f05270 */
[----:B------:R-:W-:Y:S05]  /*04b0*/  @!P0 BRA `(.L_x_2) ;  /* 0x0000000000d48947 */ /* 0x000fea0003800000 */
[----:B------:R-:W-:Y:S02]  /*04c0*/  ISETP.GE.U32.AND P0, PT, R25, 0x4, PT ;  /* 0x000000041900780c */ /* 0x000fe40003f06070 */
[----:B------:R-:W-:-:S04]  /*04d0*/  LOP3.LUT R16, R15, 0x3, RZ, 0xc0, !PT ;  /* 0x000000030f107812 */ /* 0x000fc800078ec0ff */
[----:B------:R-:W-:-:S07]  /*04e0*/  ISETP.NE.AND P1, PT, R16, RZ, PT ;  /* 0x000000ff1000720c */ /* 0x000fce0003f25270 */
[----:B------:R-:W-:Y:S06]  /*04f0*/  @!P0 BRA `(.L_x_3) ;  /* 0x0000000000588947 */ /* 0x000fec0003800000 */
[----:B------:R-:W0:Y:S01]  /*0500*/  LDC.64 R8, c[0x0][0x390] ;  /* 0x0000e400ff087b82 */ /* 0x000e220000000a00 */
[-C--:B------:R-:W-:Y:S01]  /*0510*/  IMAD R7, R15, R2.reuse, R0 ;  /* 0x000000020f077224 */ /* 0x080fe200078e0200 */
[----:B------:R-:W-:-:S06]  /*0520*/  IADD3 R3, PT, PT, R17, R2, RZ ;  /* 0x0000000211037210 */ /* 0x000fcc0007ffe0ff */
[----:B------:R-:W1:Y:S01]  /*0530*/  LDC.64 R4, c[0x0][0x388] ;  /* 0x0000e200ff047b82 */ /* 0x000e620000000a00 */
[----:B0-----:R-:W-:-:S04]  /*0540*/  IMAD.WIDE R8, R7, 0x4, R8 ;  /* 0x0000000407087825 */ /* 0x001fc800078e0208 */
[----:B------:R-:W-:Y:S02]  /*0550*/  IMAD.WIDE R10, R15, 0x4, R8 ;  /* 0x000000040f0a7825 */ /* 0x000fe400078e0208 */
[----:B------:R-:W2:Y:S02]  /*0560*/  LDG.E R8, desc[UR8][R8.64] ;  /* 0x0000000808087981 */ /* 0x000ea4000c1e1900 */
[----:B-1----:R-:W-:-:S04]  /*0570*/  IMAD.WIDE R4, R3, 0x4, R4 ;  /* 0x0000000403047825 */ /* 0x002fc800078e0204 */
[C---:B------:R-:W-:Y:S01]  /*0580*/  IMAD.WIDE R12, R15.reuse, 0x4, R10 ;  /* 0x000000040f0c7825 */ /* 0x040fe200078e020a */
[----:B------:R-:W2:Y:S04]  /*0590*/  LDG.E R14, desc[UR8][R4.64] ;  /* 0x00000008040e7981 */ /* 0x000ea8000c1e1900 */
[----:B------:R-:W3:Y:S01]  /*05a0*/  LDG.E R10, desc[UR8][R10.64] ;  /* 0x000000080a0a7981 */ /* 0x000ee2000c1e1900 */
[----:B------:R-:W-:-:S03]  /*05b0*/  IMAD.WIDE R6, R15, 0x4, R12 ;  /* 0x000000040f067825 */ /* 0x000fc600078e020c */
[----:B------:R-:W3:Y:S04]  /*05c0*/  LDG.E R3, desc[UR8][R4.64+0x4] ;  /* 0x0000040804037981 */ /* 0x000ee8000c1e1900 */
[----:B------:R-:W4:Y:S04]  /*05d0*/  LDG.E R19, desc[UR8][R12.64] ;  /* 0x000000080c137981 */ /* 0x000f28000c1e1900 */
[----:B------:R-:W4:Y:S04]  /*05e0*/  LDG.E R18, desc[UR8][R4.64+0x8] ;  /* 0x0000080804127981 */ /* 0x000f28000c1e1900 */
[----:B------:R-:W5:Y:S04]  /*05f0*/  LDG.E R20, desc[UR8][R4.64+0xc] ;  /* 0x00000c0804147981 */ /* 0x000f68000c1e1900 */
[----:B------:R-:W5:Y:S01]  /*0600*/  LDG.E R6, desc[UR8][R6.64] ;  /* 0x0000000806067981 */ /* 0x000f62000c1e1900 */
[----:B------:R-:W-:Y:S01]  /*0610*/  IADD3 R2, PT, PT, R2, 0x4, RZ ;  /* 0x0000000402027810 */ /* 0x000fe20007ffe0ff */
[----:B--2---:R-:W-:-:S04]  /*0620*/  FFMA R14, R14, R8, R21 ;  /* 0x000000080e0e7223 */ /* 0x004fc80000000015 */
[----:B---3--:R-:W-:-:S04]  /*0630*/  FFMA R3, R3, R10, R14 ;  /* 0x0000000a03037223 */ /* 0x008fc8000000000e */
[----:B----4-:R-:W-:-:S04]  /*0640*/  FFMA R3, R18, R19, R3 ;  /* 0x0000001312037223 */ /* 0x010fc80000000003 */
[----:B-----5:R-:W-:-:S07]  /*0650*/  FFMA R21, R20, R6, R3 ;  /* 0x0000000614157223 */ /* 0x020fce0000000003 */
.L_x_3:
[----:B------:R-:W-:Y:S05]  /*0660*/  @!P1 BRA `(.L_x_2) ;  /* 0x0000000000689947 */ /* 0x000fea0003800000 */
[----:B------:R-:W-:Y:S02]  /*0670*/  ISETP.NE.AND P0, PT, R16, 0x1, PT ;  /* 0x000000011000780c */ /* 0x000fe40003f05270 */
[----:B------:R-:W-:-:S04]  /*0680*/  LOP3.LUT R3, R15, 0x1, RZ, 0xc0, !PT ;  /* 0x000000010f037812 */ /* 0x000fc800078ec0ff */
[----:B------:R-:W-:-:S07]  /*0690*/  ISETP.NE.U32.AND P1, PT, R3, 0x1, PT ;  /* 0x000000010300780c */ /* 0x000fce0003f25070 */
[----:B------:R-:W0:Y:S01]  /*06a0*/  @P0 LDC.64 R10, c[0x0][0x390] ;  /* 0x0000e400ff0a0b82 */ /* 0x000e220000000a00 */
[-C--:B------:R-:W-:Y:S01]  /*06b0*/  @P0 IMAD R13, R15, R2.reuse, R0 ;  /* 0x000000020f0d0224 */ /* 0x080fe200078e0200 */
[----:B------:R-:W-:Y:S02]  /*06c0*/  @P0 IADD3 R3, PT, PT, R17, R2, RZ ;  /* 0x0000000211030210 */ /* 0x000fe40007ffe0ff */
[----:B------:R-:W-:-:S04]  /*06d0*/  @P0 IADD3 R2, PT, PT, R2, 0x2, RZ ;  /* 0x0000000202020810 */ /* 0x000fc80007ffe0ff */
[----:B------:R-:W1:Y:S01]  /*06e0*/  @P0 LDC.64 R8, c[0x0][0x388] ;  /* 0x0000e200ff080b82 */ /* 0x000e620000000a00 */
[----:B------:R-:W-:-:S07]  /*06f0*/  @!P1 IMAD R19, R15, R2, R0 ;  /* 0x000000020f139224 */ /* 0x000fce00078e0200 */
[----:B------:R-:W2:Y:S08]  /*0700*/  @!P1 LDC.64 R6, c[0x0][0x388] ;  /* 0x0000e200ff069b82 */ /* 0x000eb00000000a00 */
[----:B------:R-:W3:Y:S01]  /*0710*/  @!P1 LDC.64 R4, c[0x0][0x390] ;  /* 0x0000e400ff049b82 */ /* 0x000ee20000000a00 */
[----:B0-----:R-:W-:Y:S01]  /*0720*/  @P0 IMAD.WIDE R10, R13, 0x4, R10 ;  /* 0x000000040d0a0825 */ /* 0x001fe200078e020a */
[----:B------:R-:W-:-:S04]  /*0730*/  @!P1 IADD3 R13, PT, PT, R17, R2, RZ ;  /* 0x00000002110d9210 */ /* 0x000fc80007ffe0ff */
[----:B------:R-:W4:Y:S01]  /*0740*/  @P0 LDG.E R14, desc[UR8][R10.64] ;  /* 0x000000080a0e0981 */ /* 0x000f22000c1e1900 */
[----:B-1----:R-:W-:-:S04]  /*0750*/  @P0 IMAD.WIDE R8, R3, 0x4, R8 ;  /* 0x0000000403080825 */ /* 0x002fc800078e0208 */
[----:B------:R-:W-:Y:S01]  /*0760*/  @P0 IMAD.WIDE R2, R15, 0x4, R10 ;  /* 0x000000040f020825 */ /* 0x000fe200078e020a */
[----:B------:R-:W4:Y:S03]  /*0770*/  @P0 LDG.E R12, desc[UR8][R8.64] ;  /* 0x00000008080c0981 */ /* 0x000f26000c1e1900 */
[----:B--2---:R-:W-:Y:S01]  /*0780*/  @!P1 IMAD.WIDE R6, R13, 0x4, R6 ;  /* 0x000000040d069825 */ /* 0x004fe200078e0206 */
[----:B------:R-:W2:Y:S04]  /*0790*/  @P0 LDG.E R15, desc[UR8][R8.64+0x4] ;  /* 0x00000408080f0981 */ /* 0x000ea8000c1e1900 */
[----:B------:R-:W2:Y:S01]  /*07a0*/  @P0 LDG.E R2, desc[UR8][R2.64] ;  /* 0x0000000802020981 */ /* 0x000ea2000c1e1900 */
[----:B---3--:R-:W-:-:S03]  /*07b0*/  @!P1 IMAD.WIDE R4, R19, 0x4, R4 ;  /* 0x0000000413049825 */ /* 0x008fc600078e0204 */
[----:B------:R-:W3:Y:S04]  /*07c0*/  @!P1 LDG.E R6, desc[UR8][R6.64] ;  /* 0x0000000806069981 */ /* 0x000ee8000c1e1900 */
[----:B------:R-:W3:Y:S01]  /*07d0*/  @!P1 LDG.E R4, desc[UR8][R4.64] ;  /* 0x0000000804049981 */ /* 0x000ee2000c1e1900 */
[----:B----4-:R-:W-:-:S04]  /*07e0*/  @P0 FFMA R12, R12, R14, R21 ;  /* 0x0000000e0c0c0223 */ /* 0x010fc80000000015 */
[----:B--2---:R-:W-:-:S04]  /*07f0*/  @P0 FFMA R21, R15, R2, R12 ;  /* 0x000000020f150223 */ /* 0x004fc8000000000c */
[----:B---3--:R-:W-:-:S07]  /*0800*/  @!P1 FFMA R21, R6, R4, R21 ;  /* 0x0000000406159223 */ /* 0x008fce0000000015 */
.L_x_2:
[----:B------:R-:W0:Y:S01]  /*0810*/  LDC.64 R2, c[0x0][0x398] ;  /* 0x0000e600ff027b82 */ /* 0x000e220000000a00 */
[----:B------:R-:W-:-:S05]  /*0820*/  IADD3 R17, PT, PT, R0, R17, RZ ;  /* 0x0000001100117210 */ /* 0x000fca0007ffe0ff */
[----:B0-----:R-:W-:-:S05]  /*0830*/  IMAD.WIDE R2, R17, 0x4, R2 ;  /* 0x0000000411027825 */ /* 0x001fca00078e0202 */
[----:B------:R-:W-:Y:S01]  /*0840*/  STG.E desc[UR8][R2.64], R21 ;  /* 0x0000001502007986 */ /* 0x000fe2000c101908 */
[----:B------:R-:W-:Y:S05]  /*0850*/  EXIT ;  /* 0x000000000000794d */ /* 0x000fea0003800000 */
.L_x_4:
[----:B------:R-:W-:-:S00]  /*0860*/  BRA `(.L_x_4) ;  /* 0xfffffffc00fc7947 */ /* 0x000fc0000383ffff */
[----:B------:R-:W-:-:S00]  /*0870*/  NOP ;  /* 0x0000000000007918 */ /* 0x000fc00000000000 */
        /* <DEDUP_REMOVED lines=8> */
.L_x_12:


//--------------------- .text._Z19kernel_mat_mult_invPiPfS0_S0_ --------------------------
	.section	.text._Z19kernel_mat_mult_invPiPfS0_S0_,"ax",@progbits
	.align	128
        .global         _Z19kernel_mat_mult_invPiPfS0_S0_
        .type           _Z19kernel_mat_mult_invPiPfS0_S0_,@function
        .size           _Z19kernel_mat_mult_invPiPfS0_S0_,(.L_x_13 - _Z19kernel_mat_mult_invPiPfS0_S0_)
        .other          _Z19kernel_mat_mult_invPiPfS0_S0_,@"STO_CUDA_ENTRY STV_DEFAULT"
_Z19kernel_mat_mult_invPiPfS0_S0_:
.text._Z19kernel_mat_mult_invPiPfS0_S0_:
        /* <DEDUP_REMOVED lines=16> */
[C---:B------:R-:W-:Y:S01]  /*0100*/  ISETP.GE.U32.AND P0, PT, R0.reuse, 0x10, PT ;  /* 0x000000100000780c */ /* 0x040fe20003f06070 */
[----:B------:R-:W-:Y:S01]  /*0110*/  UMOV UR5, 0x1 ;  /* 0x0000000100057882 */ /* 0x000fe20000000000 */
[----:B------:R-:W-:Y:S01]  /*0120*/  HFMA2 R25, -RZ, RZ, 0, 0 ;  /* 0x00000000ff197431 */ /* 0x000fe200000001ff */
[----:B------:R-:W-:-:S10]  /*0130*/  LOP3.LUT R2, R0, 0xf, RZ, 0xc0, !PT ;  /* 0x0000000f00027812 */ /* 0x000fd400078ec0ff */
[----:B------:R-:W-:Y:S05]  /*0140*/  @!P0 BRA `(.L_x_5) ;  /* 0x0000000400748947 */ /* 0x000fea0003800000 */
[----:B------:R-:W-:Y:S02]  /*0150*/  LOP3.LUT R4, R0, 0x7ffffff0, RZ, 0xc0, !PT ;  /* 0x7ffffff000047812 */ /* 0x000fe400078ec0ff */
[----:B------:R-:W-:Y:S02]  /*0160*/  MOV R25, RZ ;  /* 0x000000ff00197202 */ /* 0x000fe40000000f00 */
[----:B------:R-:W-:Y:S02]  /*0170*/  IADD3 R4, PT, PT, -R4, RZ, RZ ;  /* 0x000000ff04047210 */ /* 0x000fe40007ffe1ff */
[----:B------:R-:W-:Y:S01]  /*0180*/  IADD3 R7, PT, PT, R11, UR4, R0 ;  /* 0x000000040b077c10 */ /* 0x000fe2000fffe000 */
[----:B------:R-:W-:-:S06]  /*0190*/  UMOV UR4, URZ ;  /* 0x000000ff00047c82 */ /* 0x000fcc0008000000 */
.L_x_6:
[----:B------:R-:W0:Y:S08]  /*01a0*/  LDC.64 R8, c[0x0][0x388] ;  /* 0x0000e200ff087b82 */ /* 0x000e300000000a00 */
[----:B------:R-:W1:Y:S01]  /*01b0*/  LDC.64 R18, c[0x0][0x390] ;  /* 0x0000e400ff127b82 */ /* 0x000e620000000a00 */
[----:B0-----:R-:W-:-:S05]  /*01c0*/  IMAD.WIDE R8, R7, 0x4, R8 ;  /* 0x0000000407087825 */ /* 0x001fca00078e0208 */
[----:B------:R-:W2:Y:S01]  /*01d0*/  LDG.E R26, desc[UR6][R8.64] ;  /* 0x00000006081a7981 */ /* 0x000ea2000c1e1900 */
[----:B-1----:R-:W-:-:S04]  /*01e0*/  IMAD.WIDE R18, R7, 0x4, R18 ;  /* 0x0000000407127825 */ /* 0x002fc800078e0212 */
[C---:B------:R-:W-:Y:S01]  /*01f0*/  IMAD.WIDE R22, R0.reuse, 0x4, R8 ;  /* 0x0000000400167825 */ /* 0x040fe200078e0208 */
[----:B------:R0:W2:Y:S04]  /*0200*/  LDG.E R24, desc[UR6][R18.64] ;  /* 0x0000000612187981 */ /* 0x0000a8000c1e1900 */
[----:B------:R-:W3:Y:S01]  /*0210*/  LDG.E R10, desc[UR6][R22.64] ;  /* 0x00000006160a7981 */ /* 0x000ee2000c1e1900 */
[----:B0-----:R-:W-:-:S05]  /*0220*/  IMAD.WIDE R18, R0, 0x4, R18 ;  /* 0x0000000400127825 */ /* 0x001fca00078e0212 */
[----:B------:R-:W3:Y:S01]  /*0230*/  LDG.E R11, desc[UR6][R18.64] ;  /* 0x00000006120b7981 */ /* 0x000ee2000c1e1900 */
[----:B------:R-:W-:-:S04]  /*0240*/  IMAD.WIDE R16, R0, 0x4, R22 ;  /* 0x0000000400107825 */ /* 0x000fc800078e0216 */
[C---:B------:R-:W-:Y:S01]  /*0250*/  IMAD.WIDE R28, R0.reuse, 0x4, R18 ;  /* 0x00000004001c7825 */ /* 0x040fe200078e0212 */
[----:B------:R-:W4:Y:S03]  /*0260*/  LDG.E R12, desc[UR6][R16.64] ;  /* 0x00000006100c7981 */ /* 0x000f26000c1e1900 */
[C---:B------:R-:W-:Y:S01]  /*0270*/  IMAD.WIDE R14, R0.reuse, 0x4, R16 ;  /* 0x00000004000e7825 */ /* 0x040fe200078e0210 */
[----:B------:R0:W4:Y:S04]  /*0280*/  LDG.E R13, desc[UR6][R28.64] ;  /* 0x000000061c0d7981 */ /* 0x000128000c1e1900 */
[----:B------:R1:W5:Y:S01]  /*0290*/  LDG.E R21, desc[UR6][R14.64] ;  /* 0x000000060e157981 */ /* 0x000362000c1e1900 */
[----:B0-----:R-:W-:-:S04]  /*02a0*/  IMAD.WIDE R28, R0, 0x4, R28 ;  /* 0x00000004001c7825 */ /* 0x001fc800078e021c */
[C---:B------:R-:W-:Y:S01]  /*02b0*/  IMAD.WIDE R8, R0.reuse, 0x4, R14 ;  /* 0x0000000400087825 */ /* 0x040fe200078e020e */
[----:B------:R-:W5:Y:S03]  /*02c0*/  LDG.E R20, desc[UR6][R28.64] ;  /* 0x000000061c147981 */ /* 0x000f66000c1e1900 */
[C---:B------:R-:W-:Y:S01]  /*02d0*/  IMAD.WIDE R22, R0.reuse, 0x4, R28 ;  /* 0x0000000400167825 */ /* 0x040fe200078e021c */
[----:B------:R0:W5:Y:S04]  /*02e0*/  LDG.E R19, desc[UR6][R8.64] ;  /* 0x0000000608137981 */ /* 0x000168000c1e1900 */
[----:B------:R0:W5:Y:S01]  /*02f0*/  LDG.E R18, desc[UR6][R22.64] ;  /* 0x0000000616127981 */ /* 0x000162000c1e1900 */
[----:B-1----:R-:W-:-:S04]  /*0300*/  IMAD.WIDE R14, R0, 0x4, R22 ;  /* 0x00000004000e7825 */ /* 0x002fc800078e0216 */
[C---:B0-----:R-:W-:Y:S01]  /*0310*/  IMAD.WIDE R8, R0.reuse, 0x4, R8 ;  /* 0x0000000400087825 */ /* 0x041fe200078e0208 */
[----:B------:R0:W5:Y:S04]  /*0320*/  LDG.E R17, desc[UR6][R14.64] ;  /* 0x000000060e117981 */ /* 0x000168000c1e1900 */
[----:B------:R1:W5:Y:S01]  /*0330*/  LDG.E R16, desc[UR6][R8.64] ;  /* 0x0000000608107981 */ /* 0x000362000c1e1900 */
[----:B------:R-:W-:-:S04]  /*0340*/  IMAD.WIDE R22, R0, 0x4, R8 ;  /* 0x0000000400167825 */ /* 0x000fc800078e0208 */
[----:B0-----:R-:W-:Y:S01]  /*0350*/  IMAD.WIDE R14, R0, 0x4, R14 ;  /* 0x00000004000e7825 */ /* 0x001fe200078e020e */
[----:B------:R-:W5:Y:S04]  /*0360*/  LDG.E R6, desc[UR6][R22.64] ;  /* 0x0000000616067981 */ /* 0x000f68000c1e1900 */
[----:B------:R0:W5:Y:S01]  /*0370*/  LDG.E R29, desc[UR6][R14.64] ;  /* 0x000000060e1d7981 */ /* 0x000162000c1e1900 */
[----:B--2---:R-:W-:Y:S01]  /*0380*/  FFMA R25, R26, R24, R25 ;  /* 0x000000181a197223 */ /* 0x004fe20000000019 */
[----:B------:R-:W-:-:S04]  /*0390*/  IMAD.WIDE R26, R0, 0x4, R22 ;  /* 0x00000004001a7825 */ /* 0x000fc800078e0216 */
[----:B---3--:R-:W-:Y:S01]  /*03a0*/  FFMA R28, R10, R11, R25 ;  /* 0x0000000b0a1c7223 */ /* 0x008fe20000000019 */
[C---:B------:R-:W-:Y:S02]  /*03b0*/  IMAD.WIDE R24, R0.reuse, 0x4, R26 ;  /* 0x0000000400187825 */ /* 0x040fe400078e021a */
[----:B------:R-:W2:Y:S02]  /*03c0*/  LDG.E R27, desc[UR6][R26.64] ;  /* 0x000000061a1b7981 */ /* 0x000ea4000c1e1900 */
[----:B------:R-:W-:-:S04]  /*03d0*/  IMAD.WIDE R10, R0, 0x4, R14 ;  /* 0x00000004000a7825 */ /* 0x000fc800078e020e */
[----:B-1----:R-:W-:-:S04]  /*03e0*/  IMAD.WIDE R8, R0, 0x4, R24 ;  /* 0x0000000400087825 */ /* 0x002fc800078e0218 */
[----:B----4-:R-:W-:Y:S01]  /*03f0*/  FFMA R28, R12, R13, R28 ;  /* 0x0000000d0c1c7223 */ /* 0x010fe2000000001c */
[----:B------:R-:W3:Y:S01]  /*0400*/  LDG.E R25, desc[UR6][R24.64] ;  /* 0x0000000618197981 */ /* 0x000ee2000c1e1900 */
[----:B------:R-:W-:-:S03]  /*0410*/  IMAD.WIDE R12, R0, 0x4, R10 ;  /* 0x00000004000c7825 */ /* 0x000fc600078e020a */
[----:B------:R1:W4:Y:S01]  /*0420*/  LDG.E R23, desc[UR6][R8.64] ;  /* 0x0000000608177981 */ /* 0x000322000c1e1900 */
[----:B0-----:R-:W-:-:S03]  /*0430*/  IMAD.WIDE R14, R0, 0x4, R8 ;  /* 0x00000004000e7825 */ /* 0x001fc600078e0208 */
[----:B------:R-:W3:Y:S01]  /*0440*/  LDG.E R26, desc[UR6][R12.64] ;  /* 0x000000060c1a7981 */ /* 0x000ee2000c1e1900 */
[----:B-1----:R-:W-:-:S04]  /*0450*/  IMAD.WIDE R8, R0, 0x4, R12 ;  /* 0x0000000400087825 */ /* 0x002fc800078e020c */
[----:B-----5:R-:W-:Y:S02]  /*0460*/  FFMA R20, R21, R20, R28 ;  /* 0x0000001415147223 */ /* 0x020fe4000000001c */
[----:B------:R-:W2:Y:S04]  /*0470*/  LDG.E R28, desc[UR6][R10.64] ;  /* 0x000000060a1c7981 */ /* 0x000ea8000c1e1900 */
[----:B------:R0:W5:Y:S01]  /*0480*/  LDG.E R21, desc[UR6][R14.64] ;  /* 0x000000060e157981 */ /* 0x000162000c1e1900 */
[----:B------:R-:W-:Y:S01]  /*0490*/  FFMA R20, R19, R18, R20 ;  /* 0x0000001213147223 */ /* 0x000fe20000000014 */
[C---:B------:R-:W-:Y:S02]  /*04a0*/  IMAD.WIDE R18, R0.reuse, 0x4, R8 ;  /* 0x0000000400127825 */ /* 0x040fe400078e0208 */
[----:B------:R-:W4:Y:S04]  /*04b0*/  LDG.E R24, desc[UR6][R8.64] ;  /* 0x0000000608187981 */ /* 0x000f28000c1e1900 */
[----:B------:R1:W5:Y:S01]  /*04c0*/  LDG.E R22, desc[UR6][R18.64] ;  /* 0x0000000612167981 */ /* 0x000362000c1e1900 */
[----:B0-----:R-:W-:-:S04]  /*04d0*/  IMAD.WIDE R14, R0, 0x4, R14 ;  /* 0x00000004000e7825 */ /* 0x001fc800078e020e */
[----:B------:R-:W-:Y:S01]  /*04e0*/  FFMA R20, R16, R17, R20 ;  /* 0x0000001110147223 */ /* 0x000fe20000000014 */
[C---:B------:R-:W-:Y:S01]  /*04f0*/  IMAD.WIDE R16, R0.reuse, 0x4, R18 ;  /* 0x0000000400107825 */ /* 0x040fe200078e0212 */
[----:B------:R0:W5:Y:S03]  /*0500*/  LDG.E R13, desc[UR6][R14.64] ;  /* 0x000000060e0d7981 */ /* 0x000166000c1e1900 */
[----:B------:R-:W-:-:S04]  /*0510*/  IMAD.WIDE R10, R0, 0x4, R14 ;  /* 0x00000004000a7825 */ /* 0x000fc800078e020e */
[----:B-1----:R-:W-:-:S04]  /*0520*/  IMAD.WIDE R18, R0, 0x4, R16 ;  /* 0x0000000400127825 */ /* 0x002fc800078e0210 */
[----:B------:R-:W-:Y:S02]  /*0530*/  FFMA R6, R6, R29, R20 ;  /* 0x0000001d06067223 */ /* 0x000fe40000000014 */
[----:B------:R1:W5:Y:S01]  /*0540*/  LDG.E R20, desc[UR6][R16.64] ;  /* 0x0000000610147981 */ /* 0x000362000c1e1900 */
[----:B0-----:R-:W-:-:S03]  /*0550*/  IMAD.WIDE R14, R0, 0x4, R10 ;  /* 0x00000004000e7825 */ /* 0x001fc600078e020a */
[----:B------:R0:W5:Y:S04]  /*0560*/  LDG.E R12, desc[UR6][R18.64] ;  /* 0x00000006120c7981 */ /* 0x000168000c1e1900 */
[----:B------:R-:W5:Y:S01]  /*0570*/  LDG.E R11, desc[UR6][R10.64] ;  /* 0x000000060a0b7981 */ /* 0x000f62000c1e1900 */
[----:B-1----:R-:W-:-:S03]  /*0580*/  IMAD.WIDE R16, R0, 0x4, R18 ;  /* 0x0000000400107825 */ /* 0x002fc600078e0212 */
[----:B------:R1:W5:Y:S01]  /*0590*/  LDG.E R9, desc[UR6][R14.64] ;  /* 0x000000060e097981 */ /* 0x000362000c1e1900 */
[----:B0-----:R-:W-:-:S03]  /*05a0*/  IMAD.WIDE R18, R0, 0x4, R16 ;  /* 0x0000000400127825 */ /* 0x001fc600078e0210 */
[----:B------:R-:W5:Y:S01]  /*05b0*/  LDG.E R10, desc[UR6][R16.64] ;  /* 0x00000006100a7981 */ /* 0x000f62000c1e1900 */
[----:B-1----:R-:W-:-:S05]  /*05c0*/  IMAD.WIDE R14, R0, 0x4, R14 ;  /* 0x00000004000e7825 */ /* 0x002fca00078e020e */
[----:B------:R0:W5:Y:S04]  /*05d0*/  LDG.E R8, desc[UR6][R14.64] ;  /* 0x000000060e087981 */ /* 0x000168000c1e1900 */
[----:B------:R1:W5:Y:S01]  /*05e0*/  LDG.E R17, desc[UR6][R18.64] ;  /* 0x0000000612117981 */ /* 0x000362000c1e1900 */
[----:B0-----:R-:W-:-:S04]  /*05f0*/  IMAD.WIDE R14, R0, 0x4, R14 ;  /* 0x00000004000e7825 */ /* 0x001fc800078e020e */
[----:B-1----:R-:W-:Y:S01]  /*0600*/  IMAD.WIDE R18, R0, 0x4, R18 ;  /* 0x0000000400127825 */ /* 0x002fe200078e0212 */
[----:B------:R-:W5:Y:S05]  /*0610*/  LDG.E R29, desc[UR6][R14.64] ;  /* 0x000000060e1d7981 */ /* 0x000f6a000c1e1900 */
[----:B------:R-:W5:Y:S01]  /*0620*/  LDG.E R18, desc[UR6][R18.64] ;  /* 0x0000000612127981 */ /* 0x000f62000c1e1900 */
[----:B------:R-:W-:-:S04]  /*0630*/  IADD3 R4, PT, PT, R4, 0x10, RZ ;  /* 0x0000001004047810 */ /* 0x000fc80007ffe0ff */
[----:B------:R-:W-:Y:S01]  /*0640*/  ISETP.NE.AND P0, PT, R4, RZ, PT ;  /* 0x000000ff0400720c */ /* 0x000fe20003f05270 */
[----:B------:R-:W-:Y:S01]  /*0650*/  UIADD3 UR4, UPT, UPT, UR4, 0x10, URZ ;  /* 0x0000001004047890 */ /* 0x000fe2000fffe0ff */
[----:B------:R-:W-:Y:S01]  /*0660*/  LEA R7, R0, R7, 0x4 ;  /* 0x0000000700077211 */ /* 0x000fe200078e20ff */
[----:B--2---:R-:W-:-:S04]  /*0670*/  FFMA R6, R27, R28, R6 ;  /* 0x0000001c1b067223 */ /* 0x004fc80000000006 */
[----:B---3--:R-:W-:-:S04]  /*0680*/  FFMA R6, R25, R26, R6 ;  /* 0x0000001a19067223 */ /* 0x008fc80000000006 */
[----:B----4-:R-:W-:-:S04]  /*0690*/  FFMA R6, R23, R24, R6 ;  /* 0x0000001817067223 */ /* 0x010fc80000000006 */
[----:B-----5:R-:W-:-:S04]  /*06a0*/  FFMA R6, R21, R22, R6 ;  /* 0x0000001615067223 */ /* 0x020fc80000000006 */
[----:B------:R-:W-:-:S04]  /*06b0*/  FFMA R6, R13, R20, R6 ;  /* 0x000000140d067223 */ /* 0x000fc80000000006 */
[----:B------:R-:W-:-:S04]  /*06c0*/  FFMA R6, R11, R12, R6 ;  /* 0x0000000c0b067223 */ /* 0x000fc80000000006 */
[----:B------:R-:W-:-:S04]  /*06d0*/  FFMA R9, R9, R10, R6 ;  /* 0x0000000a09097223 */ /* 0x000fc80000000006 */
[----:B------:R-:W-:-:S04]  /*06e0*/  FFMA R8, R8, R17, R9 ;  /* 0x0000001108087223 */ /* 0x000fc80000000009 */
[----:B------:R-:W-:Y:S01]  /*06f0*/  FFMA R25, R29, R18, R8 ;  /* 0x000000121d197223 */ /* 0x000fe20000000008 */
[----:B------:R-:W-:Y:S06]  /*0700*/  @P0 BRA `(.L_x_6) ;  /* 0xfffffff800a40947 */ /* 0x000fec000383ffff */
[----:B------:R-:W-:-:S12]  /*0710*/  UIADD3 UR5, UPT, UPT, UR4, 0x1, URZ ;  /* 0x0000000104057890 */ /* 0x000fd8000fffe0ff */
.L_x_5:
[----:B------:R-:W-:-:S13]  /*0720*/  ISETP.NE.AND P0, PT, R2, RZ, PT ;  /* 0x000000ff0200720c */ /* 0x000fda0003f05270 */
[----:B------:R-:W-:Y:S05]  /*0730*/  @!P0 BRA `(.L_x_7) ;  /* 0x00000004006c8947 */ /* 0x000fea0003800000 */
[----:B------:R-:W-:Y:S02]  /*0740*/  ISETP.GE.U32.AND P0, PT, R2, 0x8, PT ;  /* 0x000000080200780c */ /* 0x000fe40003f06070 */
[----:B------:R-:W-:-:S04]  /*0750*/  LOP3.LUT R4, R0, 0x7, RZ, 0xc0, !PT ;  /* 0x0000000700047812 */ /* 0x000fc800078ec0ff */
[----:B------:R-:W-:-:S07]  /*0760*/  ISETP.NE.AND P1, PT, R4, RZ, PT ;  /* 0x000000ff0400720c */ /* 0x000fce0003f25270 */
[----:B------:R-:W-:Y:S06]  /*0770*/  @!P0 BRA `(.L_x_8) ;  /* 0x0000000000b08947 */ /* 0x000fec0003800000 */
[----:B------:R-:W0:Y:S01]  /*0780*/  LDC.64 R18, c[0x0][0x388] ;  /* 0x0000e200ff127b82 */ /* 0x000e220000000a00 */
[----:B------:R-:W-:-:S07]  /*0790*/  IMAD R7, R0, UR5, R5 ;  /* 0x0000000500077c24 */ /* 0x000fce000f8e0205 */
[----:B------:R-:W1:Y:S01]  /*07a0*/  LDC.64 R26, c[0x0][0x390] ;  /* 0x0000e400ff1a7b82 */ /* 0x000e620000000a00 */
[----:B0-----:R-:W-:-:S05]  /*07b0*/  IMAD.WIDE R18, R7, 0x4, R18 ;  /* 0x0000000407127825 */ /* 0x001fca00078e0212 */
[----:B------:R0:W2:Y:S01]  /*07c0*/  LDG.E R24, desc[UR6][R18.64] ;  /* 0x0000000612187981 */ /* 0x0000a2000c1e1900 */
[----:B------:R-:W-:-:S04]  /*07d0*/  IMAD.WIDE R22, R0, 0x4, R18 ;  /* 0x0000000400167825 */ /* 0x000fc800078e0212 */
[----:B-1----:R-:W-:Y:S01]  /*07e0*/  IMAD.WIDE R26, R7, 0x4, R26 ;  /* 0x00000004071a7825 */ /* 0x002fe200078e021a */
[----:B------:R-:W3:Y:S03]  /*07f0*/  LDG.E R8, desc[UR6][R22.64] ;  /* 0x0000000616087981 */ /* 0x000ee6000c1e1900 */
[----:B------:R-:W-:-:S04]  /*0800*/  IMAD.WIDE R6, R0, 0x4, R22 ;  /* 0x0000000400067825 */ /* 0x000fc800078e0216 */
[C---:B------:R-:W-:Y:S02]  /*0810*/  IMAD.WIDE R20, R0.reuse, 0x4, R26 ;  /* 0x0000000400147825 */ /* 0x040fe400078e021a */
[----:B------:R-:W2:Y:S02]  /*0820*/  LDG.E R26, desc[UR6][R26.64] ;  /* 0x000000061a1a7981 */ /* 0x000ea4000c1e1900 */
[C---:B------:R-:W-:Y:S02]  /*0830*/  IMAD.WIDE R16, R0.reuse, 0x4, R20 ;  /* 0x0000000400107825 */ /* 0x040fe400078e0214 */
[----:B------:R-:W3:Y:S02]  /*0840*/  LDG.E R9, desc[UR6][R20.64] ;  /* 0x0000000614097981 */ /* 0x000ee4000c1e1900 */
[C---:B------:R-:W-:Y:S02]  /*0850*/  IMAD.WIDE R28, R0.reuse, 0x4, R6 ;  /* 0x00000004001c7825 */ /* 0x040fe400078e0206 */
[----:B------:R-:W4:Y:S02]  /*0860*/  LDG.E R6, desc[UR6][R6.64] ;  /* 0x0000000606067981 */ /* 0x000f24000c1e1900 */
[----:B------:R-:W-:-:S02]  /*0870*/  IMAD.WIDE R10, R0, 0x4, R16 ;  /* 0x00000004000a7825 */ /* 0x000fc400078e0210 */
[----:B------:R-:W5:Y:S02]  /*0880*/  LDG.E R2, desc[UR6][R28.64] ;  /* 0x000000061c027981 */ /* 0x000f64000c1e1900 */
[----:B------:R-:W-:-:S04]  /*0890*/  IMAD.WIDE R12, R0, 0x4, R28 ;  /* 0x00000004000c7825 */ /* 0x000fc800078e021c */
[C---:B------:R-:W-:Y:S01]  /*08a0*/  IMAD.WIDE R14, R0.reuse, 0x4, R10 ;  /* 0x00000004000e7825 */ /* 0x040fe200078e020a */
[----:B------:R1:W4:Y:S04]  /*08b0*/  LDG.E R7, desc[UR6][R16.64] ;  /* 0x0000000610077981 */ /* 0x000328000c1e1900 */
[----:B------:R-:W5:Y:S01]  /*08c0*/  LDG.E R11, desc[UR6][R10.64] ;  /* 0x000000060a0b7981 */ /* 0x000f62000c1e1900 */
[----:B0-----:R-:W-:-:S03]  /*08d0*/  IMAD.WIDE R18, R0, 0x4, R14 ;  /* 0x0000000400127825 */ /* 0x001fc600078e020e */
[----:B------:R-:W5:Y:S01]  /*08e0*/  LDG.E R15, desc[UR6][R14.64] ;  /* 0x000000060e0f7981 */ /* 0x000f62000c1e1900 */
[----:B-1----:R-:W-:-:S03]  /*08f0*/  IMAD.WIDE R16, R0, 0x4, R12 ;  /* 0x0000000400107825 */ /* 0x002fc600078e020c */
[----:B------:R-:W5:Y:S01]  /*0900*/  LDG.E R12, desc[UR6][R12.64] ;  /* 0x000000060c0c7981 */ /* 0x000f62000c1e1900 */
[----:B------:R-:W-:-:S03]  /*0910*/  IMAD.WIDE R22, R0, 0x4, R18 ;  /* 0x0000000400167825 */ /* 0x000fc600078e0212 */
[----:B------:R-:W5:Y:S01]  /*0920*/  LDG.E R27, desc[UR6][R16.64] ;  /* 0x00000006101b7981 */ /* 0x000f62000c1e1900 */
[----:B------:R-:W-:-:S03]  /*0930*/  IMAD.WIDE R20, R0, 0x4, R16 ;  /* 0x0000000400147825 */ /* 0x000fc600078e0210 */
[----:B------:R-:W5:Y:S01]  /*0940*/  LDG.E R18, desc[UR6][R18.64] ;  /* 0x0000000612127981 */ /* 0x000f62000c1e1900 */
[----:B------:R-:W-:-:S03]  /*0950*/  IMAD.WIDE R28, R0, 0x4, R22 ;  /* 0x00000004001c7825 */ /* 0x000fc600078e0216 */
[----:B------:R0:W5:Y:S04]  /*0960*/  LDG.E R10, desc[UR6][R20.64] ;  /* 0x00000006140a7981 */ /* 0x000168000c1e1900 */
[----:B------:R-:W5:Y:S04]  /*0970*/  LDG.E R23, desc[UR6][R22.64] ;  /* 0x0000000616177981 */ /* 0x000f68000c1e1900 */
[----:B------:R-:W5:Y:S01]  /*0980*/  LDG.E R28, desc[UR6][R28.64] ;  /* 0x000000061c1c7981 */ /* 0x000f62000c1e1900 */
[----:B0-----:R-:W-:-:S06]  /*0990*/  IMAD.WIDE R20, R0, 0x4, R20 ;  /* 0x0000000400147825 */ /* 0x001fcc00078e0214 */
[----:B------:R-:W5:Y:S01]  /*09a0*/  LDG.E R20, desc[UR6][R20.64] ;  /* 0x0000000614147981 */ /* 0x000f62000c1e1900 */
[----:B------:R-:W-:Y:S01]  /*09b0*/  UIADD3 UR5, UPT, UPT, UR5, 0x8, URZ ;  /* 0x0000000805057890 */ /* 0x000fe2000fffe0ff */
[----:B--2---:R-:W-:-:S04]  /*09c0*/  FFMA R25, R24, R26, R25 ;  /* 0x0000001a18197223 */ /* 0x004fc80000000019 */
[----:B---3--:R-:W-:-:S04]  /*09d0*/  FFMA R9, R8, R9, R25 ;  /* 0x0000000908097223 */ /* 0x008fc80000000019 */
[----:B----4-:R-:W-:-:S04]  /*09e0*/  FFMA R7, R6, R7, R9 ;  /* 0x0000000706077223 */ /* 0x010fc80000000009 */
[----:B-----5:R-:W-:-:S04]  /*09f0*/  FFMA R7, R2, R11, R7 ;  /* 0x0000000b02077223 */ /* 0x020fc80000000007 */
[----:B------:R-:W-:-:S04]  /*0a00*/  FFMA R12, R12, R15, R7 ;  /* 0x0000000f0c0c7223 */ /* 0x000fc80000000007 */
[----:B------:R-:W-:-:S04]  /*0a10*/  FFMA R27, R27, R18, R12 ;  /* 0x000000121b1b7223 */ /* 0x000fc8000000000c */
[----:B------:R-:W-:-:S04]  /*0a20*/  FFMA R27, R10, R23, R27 ;  /* 0x000000170a1b7223 */ /* 0x000fc8000000001b */
[----:B------:R-:W-:-:S07]  /*0a30*/  FFMA R25, R20, R28, R27 ;  /* 0x0000001c14197223 */ /* 0x000fce000000001b */
.L_x_8:
        /* <DEDUP_REMOVED lines=8> */
[----:B0-----:R-:W-:-:S04]  /*0ac0*/  IMAD.WIDE R10, R13, 0x4, R6 ;  /* 0x000000040d0a7825 */ /* 0x001fc800078e0206 */
[----:B------:R-:W-:Y:S02]  /*0ad0*/  IMAD.WIDE R14, R0, 0x4, R10 ;  /* 0x00000004000e7825 */ /* 0x000fe400078e020a */
[----:B------:R-:W2:Y:S02]  /*0ae0*/  LDG.E R10, desc[UR6][R10.64] ;  /* 0x000000060a0a7981 */ /* 0x000ea4000c1e1900 */
[----:B-1----:R-:W-:-:S04]  /*0af0*/  IMAD.WIDE R12, R13, 0x4, R8 ;  /* 0x000000040d0c7825 */ /* 0x002fc800078e0208 */
[C---:B------:R-:W-:Y:S02]  /*0b00*/  IMAD.WIDE R16, R0.reuse, 0x4, R12 ;  /* 0x0000000400107825 */ /* 0x040fe400078e020c */
[----:B------:R-:W2:Y:S02]  /*0b10*/  LDG.E R12, desc[UR6][R12.64] ;  /* 0x000000060c0c7981 */ /* 0x000ea4000c1e1900 */
[C---:B------:R-:W-:Y:S02]  /*0b20*/  IMAD.WIDE R18, R0.reuse, 0x4, R14 ;  /* 0x0000000400127825 */ /* 0x040fe400078e020e */
[----:B------:R-:W3:Y:S02]  /*0b30*/  LDG.E R15, desc[UR6][R14.64] ;  /* 0x000000060e0f7981 */ /* 0x000ee4000c1e1900 */
[C---:B------:R-:W-:Y:S02]  /*0b40*/  IMAD.WIDE R6, R0.reuse, 0x4, R16 ;  /* 0x0000000400067825 */ /* 0x040fe400078e0210 */
[----:B------:R-:W3:Y:S02]  /*0b50*/  LDG.E R16, desc[UR6][R16.64] ;  /* 0x0000000610107981 */ /* 0x000ee4000c1e1900 */
[----:B------:R-:W-:-:S02]  /*0b60*/  IMAD.WIDE R20, R0, 0x4, R18 ;  /* 0x0000000400147825 */ /* 0x000fc400078e0212 */
[----:B------:R-:W4:Y:S02]  /*0b70*/  LDG.E R23, desc[UR6][R18.64] ;  /* 0x0000000612177981 */ /* 0x000f24000c1e1900 */
[----:B------:R-:W-:Y:S02]  /*0b80*/  IMAD.WIDE R8, R0, 0x4, R6 ;  /* 0x0000000400087825 */ /* 0x000fe400078e0206 */
[----:B------:R-:W4:Y:S04]  /*0b90*/  LDG.E R6, desc[UR6][R6.64] ;  /* 0x0000000606067981 */ /* 0x000f28000c1e1900 */
[----:B------:R-:W5:Y:S04]  /*0ba0*/  LDG.E R21, desc[UR6][R20.64] ;  /* 0x0000000614157981 */ /* 0x000f68000c1e1900 */
[----:B------:R-:W5:Y:S01]  /*0bb0*/  LDG.E R8, desc[UR6][R8.64] ;  /* 0x0000000608087981 */ /* 0x000f62000c1e1900 */
[----:B------:R-:W-:Y:S01]  /*0bc0*/  UIADD3 UR5, UPT, UPT, UR5, 0x4, URZ ;  /* 0x0000000405057890 */ /* 0x000fe2000fffe0ff */
[----:B--2---:R-:W-:-:S04]  /*0bd0*/  FFMA R10, R10, R12, R25 ;  /* 0x0000000c0a0a7223 */ /* 0x004fc80000000019 */
[----:B---3--:R-:W-:-:S04]  /*0be0*/  FFMA R10, R15, R16, R10 ;  /* 0x000000100f0a7223 */ /* 0x008fc8000000000a */
[----:B----4-:R-:W-:-:S04]  /*0bf0*/  FFMA R10, R23, R6, R10 ;  /* 0x00000006170a7223 */ /* 0x010fc8000000000a */
[----:B-----5:R-:W-:-:S07]  /*0c00*/  FFMA R25, R21, R8, R10 ;  /* 0x0000000815197223 */ /* 0x020fce000000000a */
.L_x_9:
[----:B------:R-:W-:Y:S05]  /*0c10*/  @!P1 BRA `(.L_x_7) ;  /* 0x0000000000349947 */ /* 0x000fea0003800000 */
[----:B------:R-:W0:Y:S01]  /*0c20*/  LDC.64 R10, c[0x0][0x388] ;  /* 0x0000e200ff0a7b82 */ /* 0x000e220000000a00 */
[----:B------:R-:W-:Y:S01]  /*0c30*/  IADD3 R2, PT, PT, -R2, RZ, RZ ;  /* 0x000000ff02027210 */ /* 0x000fe20007ffe1ff */
[----:B------:R-:W-:-:S06]  /*0c40*/  IMAD R15, R0, UR5, R5 ;  /* 0x00000005000f7c24 */ /* 0x000fcc000f8e0205 */
[----:B------:R-:W1:Y:S02]  /*0c50*/  LDC.64 R12, c[0x0][0x390] ;  /* 0x0000e400ff0c7b82 */ /* 0x000e640000000a00 */
.L_x_10:
[----:B0-----:R-:W-:-:S04]  /*0c60*/  IMAD.WIDE R6, R15, 0x4, R10 ;  /* 0x000000040f067825 */ /* 0x001fc800078e020a */
[----:B-1----:R-:W-:Y:S02]  /*0c70*/  IMAD.WIDE R8, R15, 0x4, R12 ;  /* 0x000000040f087825 */ /* 0x002fe400078e020c */
[----:B------:R-:W2:Y:S04]  /*0c80*/  LDG.E R6, desc[UR6][R6.64] ;  /* 0x0000000606067981 */ /* 0x000ea8000c1e1900 */
[----:B------:R-:W2:Y:S01]  /*0c90*/  LDG.E R8, desc[UR6][R8.64] ;  /* 0x0000000608087981 */ /* 0x000ea2000c1e1900 */
[----:B------:R-:W-:Y:S02]  /*0ca0*/  IADD3 R2, PT, PT, R2, 0x1, RZ ;  /* 0x0000000102027810 */ /* 0x000fe40007ffe0ff */
[----:B------:R-:W-:Y:S02]  /*0cb0*/  IADD3 R15, PT, PT, R0, R15, RZ ;  /* 0x0000000f000f7210 */ /* 0x000fe40007ffe0ff */
[----:B------:R-:W-:Y:S01]  /*0cc0*/  ISETP.NE.AND P0, PT, R2, RZ, PT ;  /* 0x000000ff0200720c */ /* 0x000fe20003f05270 */
[----:B--2---:R-:W-:-:S12]  /*0cd0*/  FFMA R25, R6, R8, R25 ;  /* 0x0000000806197223 */ /* 0x004fd80000000019 */
[----:B------:R-:W-:Y:S05]  /*0ce0*/  @P0 BRA `(.L_x_10) ;  /* 0xfffffffc00dc0947 */ /* 0x000fea000383ffff */
.L_x_7:
[----:B------:R-:W0:Y:S01]  /*0cf0*/  LDC.64 R6, c[0x0][0x398] ;  /* 0x0000e600ff067b82 */ /* 0x000e220000000a00 */
[----:B------:R-:W-:-:S04]  /*0d00*/  IMAD R3, R3, R0, R5 ;  /* 0x0000000003037224 */ /* 0x000fc800078e0205 */
[----:B0-----:R-:W-:-:S05]  /*0d10*/  IMAD.WIDE R2, R3, 0x4, R6 ;  /* 0x0000000403027825 */ /* 0x001fca00078e0206 */
[----:B------:R-:W-:Y:S01]  /*0d20*/  STG.E desc[UR6][R2.64], R25 ;  /* 0x0000001902007986 */ /* 0x000fe2000c101906 */
[----:B------:R-:W-:Y:S05]  /*0d30*/  EXIT ;  /* 0x000000000000794d */ /* 0x000fea0003800000 */
.L_x_11:
        /* <DEDUP_REMOVED lines=12> */
.L_x_13:


//--------------------- .nv.shared.reserved.0     --------------------------
	.section	.nv.shared.reserved.0,"aw",@nobits
	.weak		__nv_reservedSMEM_offset_0_alias
	.size		__nv_reservedSMEM_offset_0_alias, 0, 64
	.other		__nv_reservedSMEM_offset_0_alias,@"STO_CUDA_RESERVED_SHARED STV_DEFAULT"
__nv_reservedSMEM_offset_0_alias:
	.zero		0
	.zero		64


//--------------------- .nv.constant0._Z15kernel_mat_multPiPfS0_S0_ --------------------------
	.section	.nv.constant0._Z15kernel_mat_multPiPfS0_S0_,"a",@progbits
	.sectionflags	@""
	.align	4
.nv.constant0._Z15kernel_mat_multPiPfS0_S0_:
	.zero		928


//--------------------- .nv.constant0._Z19kernel_mat_mult_invPiPfS0_S0_ --------------------------
	.section	.nv.constant0._Z19kernel_mat_mult_invPiPfS0_S0_,"a",@progbits
	.sectionflags	@""
	.align	4
.nv.constant0._Z19kernel_mat_mult_invPiPfS0_S0_:
	.zero		928


//--------------------- SYMBOLS --------------------------

	.type		.nv.reservedSmem.offset0,@object
	.size		.nv.reservedSmem.offset0,0x4
